// auto-generated by cutlass_sweep.gemm — config: {"arch": "sm_100", "cluster_m": 1, "cluster_n": 2, "dtype": "int8", "stages": 0, "tile_k": 32, "tile_m": 64, "tile_n": 128}
#include "cutlass/cutlass.h"
#include "cutlass/gemm/collective/collective_builder.hpp"
#include "cutlass/gemm/device/gemm_universal_adapter.h"
#include "cutlass/gemm/kernel/gemm_universal.hpp"
#include "cutlass/epilogue/collective/collective_builder.hpp"

using ElemA = int8_t;
using ElemB = int8_t;
using ElemCD = int8_t;
using Acc  = int32_t;
using TileShape    = cute::Shape<cute::_64, cute::_128, cute::_32>;
using ClusterShape = cute::Shape<cute::_1, cute::_2, cute::_1>;

using CollectiveEpilogue = typename cutlass::epilogue::collective::CollectiveBuilder<
    cutlass::arch::Sm100, cutlass::arch::OpClassTensorOp,
    TileShape, ClusterShape,
    cutlass::epilogue::collective::EpilogueTileAuto,
    Acc, Acc,
    ElemCD, cutlass::layout::RowMajor, 128 / cutlass::sizeof_bits<ElemCD>::value,
    ElemCD, cutlass::layout::RowMajor, 128 / cutlass::sizeof_bits<ElemCD>::value,
    cutlass::epilogue::collective::EpilogueScheduleAuto
  >::CollectiveOp;

using CollectiveMainloop = typename cutlass::gemm::collective::CollectiveBuilder<
    cutlass::arch::Sm100, cutlass::arch::OpClassTensorOp,
    ElemA, cutlass::layout::RowMajor, 128 / cutlass::sizeof_bits<ElemA>::value,
    ElemB, cutlass::layout::ColumnMajor, 128 / cutlass::sizeof_bits<ElemB>::value,
    Acc,
    TileShape, ClusterShape,
    cutlass::gemm::collective::StageCountAutoCarveout<static_cast<int>(sizeof(typename CollectiveEpilogue::SharedStorage))>,
    cutlass::gemm::collective::KernelScheduleAuto
  >::CollectiveOp;

using GemmKernel = cutlass::gemm::kernel::GemmUniversal<
    cute::Shape<int,int,int,int>,
    CollectiveMainloop,
    CollectiveEpilogue
>;
using Gemm = cutlass::gemm::device::GemmUniversalAdapter<GemmKernel>;

// Force the device kernel symbol into the cubin without needing a host main.
auto* _anchor = &cutlass::device_kernel<GemmKernel>;


// ===== COMPILED SASS (sm_100a) =====

	.target	sm_100a

	.elftype	@"ET_EXEC"


//--------------------- .note.nv.tkinfo           --------------------------
	.section	.note.nv.tkinfo,"",@"SHT_NOTE"
	.sectionflags	@"SHF_NOTE_NV_TKINFO"
	.tkinfo
        /*0018*/ 	.word	0x00000002
        /*0030*/ 	.string	""
        /*0030*/ 	.string	"ptxas"
        /*0030*/ 	.string	"Cuda compilation tools, release 13.0, V13.0.88"
        /*0030*/ 	.string	"Build cuda_13.0.r13.0/compiler.36424714_0"
        /*0030*/ 	.string	"-arch sm_100a -m 64 "



//--------------------- .note.nv.cuinfo           --------------------------
	.section	.note.nv.cuinfo,"",@"SHT_NOTE"
	.sectionflags	@"SHF_NOTE_NV_CUINFO"
        /*0018*/ 	.short	0x0002
        /*001a*/ 	.short	0x0064
        /*001c*/ 	.short	0x0082
	.zero		2


//--------------------- .nv.info                  --------------------------
	.section	.nv.info,"",@"SHT_CUDA_INFO"
	.align	4


	//----- nvinfo : EIATTR_REGCOUNT
	.align		4
        /*0000*/ 	.byte	0x04, 0x2f
        /*0002*/ 	.short	(.L_19 - .L_18)
	.align		4
.L_18:
        /*0004*/ 	.word	index@(_ZN7cutlass13device_kernelINS_4gemm6kernel13GemmUniversalIN4cute5tupleIJiiiiEEENS1_10collective13CollectiveMmaINS1_35MainloopSm100TmaUmmaWarpSpecializedILi34ELi2ELi4ENS5_IJNS4_1CILi1EEENSA_ILi2EEESB_EEEEENS5_IJNSA_ILi64EEENSA_ILi128EEENSA_ILi32EEEEEEaNS5_IJlSB_lEEEaSJ_NS4_8TiledMMAINS4_8MMA_AtomIJNS4_15SM100_MMA_S8_SSIaaiLi64ELi128ELNS4_4UMMA5MajorE0ELSO_0ELNSN_8SaturateE0EEEEEENS4_6LayoutINS5_IJSB_SB_SB_EEENS5_IJNSA_ILi0EEESU_SU_EEEEENS5_IJNS4_10UnderscoreESX_SX_EEEEENS4_23SM90_TMA_LOAD_MULTICASTENS4_14ComposedLayoutINS4_7SwizzleILi1ELi4ELi3EEENS4_18smem_ptr_flag_bitsILi8EEENSS_INS5_IJNSA_ILi8EEESH_EEENS5_IJSH_SB_EEEEEEEvNS4_8identityENS4_13SM90_TMA_LOADES1A_vS1B_EENS_8epilogue10collective18CollectiveEpilogueINS1E_23Sm100TmaWarpSpecializedILi2ELi2ELi32ELb0ELb0EEEJSI_NS5_IJNSS_ISF_SB_EES1J_EEEaSJ_aSJ_NS1E_6fusion15FusionCallbacksIS1I_NS1L_17LinearCombinationIaiaiLNS_15FloatRoundStyleE2EEESI_S1K_JEEENS4_5SM1004TMEM4LOAD26SM100_TMEM_LOAD_16dp32b32xES1C_NS11_INS12_ILi2ELi4ELi3EEES15_NSS_INS5_IJS16_SF_EEENS5_IJSF_SB_EEEEEEENS4_39AutoVectorizingCopyWithAssumedAlignmentILi128EEENS4_14SM90_TMA_STOREES1Z_S21_S21_EEEvvEEEEvNT_6ParamsE)
        /*0008*/ 	.word	0x0000005a


	//----- nvinfo : EIATTR_FRAME_SIZE
	.align		4
.L_19:
        /*000c*/ 	.byte	0x04, 0x11
        /*000e*/ 	.short	(.L_21 - .L_20)
	.align		4
.L_20:
        /*0010*/ 	.word	index@($__internal_2_$__cuda_sm10x_tcgen05_guardrail_trap_unallocated_columns_being_dealloced)
        /*0014*/ 	.word	0x00000000


	//----- nvinfo : EIATTR_FRAME_SIZE
	.align		4
.L_21:
        /*0018*/ 	.byte	0x04, 0x11
        /*001a*/ 	.short	(.L_23 - .L_22)
	.align		4
.L_22:
        /*001c*/ 	.word	index@($__internal_1_$__cuda_sm10x_tcgen05_guardrail_trap_phase_invalid_during_alloc)
        /*0020*/ 	.word	0x00000000


	//----- nvinfo : EIATTR_FRAME_SIZE
	.align		4
.L_23:
        /*0024*/ 	.byte	0x04, 0x11
        /*0026*/ 	.short	(.L_25 - .L_24)
	.align		4
.L_24:
        /*0028*/ 	.word	index@($__internal_0_$__cuda_sm10x_tcgen05_guardrail_trap_col_being_dealloced_not_returned_by_alloc)
        /*002c*/ 	.word	0x00000000


	//----- nvinfo : EIATTR_FRAME_SIZE
	.align		4
.L_25:
        /*0030*/ 	.byte	0x04, 0x11
        /*0032*/ 	.short	(.L_27 - .L_26)
	.align		4
.L_26:
        /*0034*/ 	.word	index@(_ZN7cutlass13device_kernelINS_4gemm6kernel13GemmUniversalIN4cute5tupleIJiiiiEEENS1_10collective13CollectiveMmaINS1_35MainloopSm100TmaUmmaWarpSpecializedILi34ELi2ELi4ENS5_IJNS4_1CILi1EEENSA_ILi2EEESB_EEEEENS5_IJNSA_ILi64EEENSA_ILi128EEENSA_ILi32EEEEEEaNS5_IJlSB_lEEEaSJ_NS4_8TiledMMAINS4_8MMA_AtomIJNS4_15SM100_MMA_S8_SSIaaiLi64ELi128ELNS4_4UMMA5MajorE0ELSO_0ELNSN_8SaturateE0EEEEEENS4_6LayoutINS5_IJSB_SB_SB_EEENS5_IJNSA_ILi0EEESU_SU_EEEEENS5_IJNS4_10UnderscoreESX_SX_EEEEENS4_23SM90_TMA_LOAD_MULTICASTENS4_14ComposedLayoutINS4_7SwizzleILi1ELi4ELi3EEENS4_18smem_ptr_flag_bitsILi8EEENSS_INS5_IJNSA_ILi8EEESH_EEENS5_IJSH_SB_EEEEEEEvNS4_8identityENS4_13SM90_TMA_LOADES1A_vS1B_EENS_8epilogue10collective18CollectiveEpilogueINS1E_23Sm100TmaWarpSpecializedILi2ELi2ELi32ELb0ELb0EEEJSI_NS5_IJNSS_ISF_SB_EES1J_EEEaSJ_aSJ_NS1E_6fusion15FusionCallbacksIS1I_NS1L_17LinearCombinationIaiaiLNS_15FloatRoundStyleE2EEESI_S1K_JEEENS4_5SM1004TMEM4LOAD26SM100_TMEM_LOAD_16dp32b32xES1C_NS11_INS12_ILi2ELi4ELi3EEES15_NSS_INS5_IJS16_SF_EEENS5_IJSF_SB_EEEEEEENS4_39AutoVectorizingCopyWithAssumedAlignmentILi128EEENS4_14SM90_TMA_STOREES1Z_S21_S21_EEEvvEEEEvNT_6ParamsE)
        /*0038*/ 	.word	0x00000000


	//----- nvinfo : EIATTR_MIN_STACK_SIZE
	.align		4
.L_27:
        /*003c*/ 	.byte	0x04, 0x12
        /*003e*/ 	.short	(.L_29 - .L_28)
	.align		4
.L_28:
        /*0040*/ 	.word	index@(_ZN7cutlass13device_kernelINS_4gemm6kernel13GemmUniversalIN4cute5tupleIJiiiiEEENS1_10collective13CollectiveMmaINS1_35MainloopSm100TmaUmmaWarpSpecializedILi34ELi2ELi4ENS5_IJNS4_1CILi1EEENSA_ILi2EEESB_EEEEENS5_IJNSA_ILi64EEENSA_ILi128EEENSA_ILi32EEEEEEaNS5_IJlSB_lEEEaSJ_NS4_8TiledMMAINS4_8MMA_AtomIJNS4_15SM100_MMA_S8_SSIaaiLi64ELi128ELNS4_4UMMA5MajorE0ELSO_0ELNSN_8SaturateE0EEEEEENS4_6LayoutINS5_IJSB_SB_SB_EEENS5_IJNSA_ILi0EEESU_SU_EEEEENS5_IJNS4_10UnderscoreESX_SX_EEEEENS4_23SM90_TMA_LOAD_MULTICASTENS4_14ComposedLayoutINS4_7SwizzleILi1ELi4ELi3EEENS4_18smem_ptr_flag_bitsILi8EEENSS_INS5_IJNSA_ILi8EEESH_EEENS5_IJSH_SB_EEEEEEEvNS4_8identityENS4_13SM90_TMA_LOADES1A_vS1B_EENS_8epilogue10collective18CollectiveEpilogueINS1E_23Sm100TmaWarpSpecializedILi2ELi2ELi32ELb0ELb0EEEJSI_NS5_IJNSS_ISF_SB_EES1J_EEEaSJ_aSJ_NS1E_6fusion15FusionCallbacksIS1I_NS1L_17LinearCombinationIaiaiLNS_15FloatRoundStyleE2EEESI_S1K_JEEENS4_5SM1004TMEM4LOAD26SM100_TMEM_LOAD_16dp32b32xES1C_NS11_INS12_ILi2ELi4ELi3EEES15_NSS_INS5_IJS16_SF_EEENS5_IJSF_SB_EEEEEEENS4_39AutoVectorizingCopyWithAssumedAlignmentILi128EEENS4_14SM90_TMA_STOREES1Z_S21_S21_EEEvvEEEEvNT_6ParamsE)
        /*0044*/ 	.word	0x00000000
.L_29:


//--------------------- .nv.compat                --------------------------
	.section	.nv.compat,"",@"SHT_CUDA_COMPAT_INFO"
	.align	4
        /*0000*/ 	.byte	0x02, 0x09, 0x01, 0x00, 0x02, 0x02, 0x03, 0x00, 0x02, 0x05, 0x06, 0x00, 0x03, 0x07, 0x01, 0x01
        /*0010*/ 	.byte	0x02, 0x03, 0x01, 0x00, 0x02, 0x06, 0x01, 0x00, 0x04, 0x0b, 0x08, 0x00, 0x01, 0x00, 0x00, 0x00
        /*0020*/ 	.byte	0x00, 0x00, 0x00, 0x00


//--------------------- .nv.info._ZN7cutlass13device_kernelINS_4gemm6kernel13GemmUniversalIN4cute5tupleIJiiiiEEENS1_10collective13CollectiveMmaINS1_35MainloopSm100TmaUmmaWarpSpecializedILi34ELi2ELi4ENS5_IJNS4_1CILi1EEENSA_ILi2EEESB_EEEEENS5_IJNSA_ILi64EEENSA_ILi128EEENSA_ILi32EEEEEEaNS5_IJlSB_lEEEaSJ_NS4_8TiledMMAINS4_8MMA_AtomIJNS4_15SM100_MMA_S8_SSIaaiLi64ELi128ELNS4_4UMMA5MajorE0ELSO_0ELNSN_8SaturateE0EEEEEENS4_6LayoutINS5_IJSB_SB_SB_EEENS5_IJNSA_ILi0EEESU_SU_EEEEENS5_IJNS4_10UnderscoreESX_SX_EEEEENS4_23SM90_TMA_LOAD_MULTICASTENS4_14ComposedLayoutINS4_7SwizzleILi1ELi4ELi3EEENS4_18smem_ptr_flag_bitsILi8EEENSS_INS5_IJNSA_ILi8EEESH_EEENS5_IJSH_SB_EEEEEEEvNS4_8identityENS4_13SM90_TMA_LOADES1A_vS1B_EENS_8epilogue10collective18CollectiveEpilogueINS1E_23Sm100TmaWarpSpecializedILi2ELi2ELi32ELb0ELb0EEEJSI_NS5_IJNSS_ISF_SB_EES1J_EEEaSJ_aSJ_NS1E_6fusion15FusionCallbacksIS1I_NS1L_17LinearCombinationIaiaiLNS_15FloatRoundStyleE2EEESI_S1K_JEEENS4_5SM1004TMEM4LOAD26SM100_TMEM_LOAD_16dp32b32xES1C_NS11_INS12_ILi2ELi4ELi3EEES15_NSS_INS5_IJS16_SF_EEENS5_IJSF_SB_EEEEEEENS4_39AutoVectorizingCopyWithAssumedAlignmentILi128EEENS4_14SM90_TMA_STOREES1Z_S21_S21_EEEvvEEEEvNT_6ParamsE --------------------------
	.section	.nv.info._ZN7cutlass13device_kernelINS_4gemm6kernel13GemmUniversalIN4cute5tupleIJiiiiEEENS1_10collective13CollectiveMmaINS1_35MainloopSm100TmaUmmaWarpSpecializedILi34ELi2ELi4ENS5_IJNS4_1CILi1EEENSA_ILi2EEESB_EEEEENS5_IJNSA_ILi64EEENSA_ILi128EEENSA_ILi32EEEEEEaNS5_IJlSB_lEEEaSJ_NS4_8TiledMMAINS4_8MMA_AtomIJNS4_15SM100_MMA_S8_SSIaaiLi64ELi128ELNS4_4UMMA5MajorE0ELSO_0ELNSN_8SaturateE0EEEEEENS4_6LayoutINS5_IJSB_SB_SB_EEENS5_IJNSA_ILi0EEESU_SU_EEEEENS5_IJNS4_10UnderscoreESX_SX_EEEEENS4_23SM90_TMA_LOAD_MULTICASTENS4_14ComposedLayoutINS4_7SwizzleILi1ELi4ELi3EEENS4_18smem_ptr_flag_bitsILi8EEENSS_INS5_IJNSA_ILi8EEESH_EEENS5_IJSH_SB_EEEEEEEvNS4_8identityENS4_13SM90_TMA_LOADES1A_vS1B_EENS_8epilogue10collective18CollectiveEpilogueINS1E_23Sm100TmaWarpSpecializedILi2ELi2ELi32ELb0ELb0EEEJSI_NS5_IJNSS_ISF_SB_EES1J_EEEaSJ_aSJ_NS1E_6fusion15FusionCallbacksIS1I_NS1L_17LinearCombinationIaiaiLNS_15FloatRoundStyleE2EEESI_S1K_JEEENS4_5SM1004TMEM4LOAD26SM100_TMEM_LOAD_16dp32b32xES1C_NS11_INS12_ILi2ELi4ELi3EEES15_NSS_INS5_IJS16_SF_EEENS5_IJSF_SB_EEEEEEENS4_39AutoVectorizingCopyWithAssumedAlignmentILi128EEENS4_14SM90_TMA_STOREES1Z_S21_S21_EEEvvEEEEvNT_6ParamsE,"",@"SHT_CUDA_INFO"
	.sectionflags	@""
	.align	4


	//----- nvinfo : EIATTR_CUDA_API_VERSION
	.align		4
        /*0000*/ 	.byte	0x04, 0x37
        /*0002*/ 	.short	(.L_31 - .L_30)
.L_30:
        /*0004*/ 	.word	0x00000082


	//----- nvinfo : EIATTR_KPARAM_INFO
	.align		4
.L_31:
        /*0008*/ 	.byte	0x04, 0x17
        /*000a*/ 	.short	(.L_33 - .L_32)
.L_32:
        /*000c*/ 	.word	0x00000000
        /*0010*/ 	.short	0x0000
        /*0012*/ 	.short	0x0000
        /*0014*/ 	.byte	0x00, 0xf0, 0x01, 0x20


	//----- nvinfo : EIATTR_AT_ENTRY_FRAGMENTS
	.align		4
.L_33:
        /*0018*/ 	.byte	0x04, 0x4f
        /*001a*/ 	.short	(.L_35 - .L_34)


	//   ....[0]....
.L_34:
        /*001c*/ 	.word	0x00000006


	//----- nvinfo : EIATTR_RESERVED_SMEM_USED
	.align		4
.L_35:
        /*0020*/ 	.byte	0x01, 0x41
	.zero		2


	//----- nvinfo : EIATTR_SPARSE_MMA_MASK
	.align		4
        /*0024*/ 	.byte	0x03, 0x50
        /*0026*/ 	.short	0x0000


	//----- nvinfo : EIATTR_TCGEN05_1CTA_USED
	.align		4
        /*0028*/ 	.byte	0x01, 0x51
	.zero		2


	//----- nvinfo : EIATTR_MAXREG_COUNT
	.align		4
        /*002c*/ 	.byte	0x03, 0x1b
        /*002e*/ 	.short	0x00ff


	//----- nvinfo : EIATTR_NUM_BARRIERS
	.align		4
        /*0030*/ 	.byte	0x02, 0x4c
        /*0032*/ 	.byte	0x07
	.zero		1


	//----- nvinfo : EIATTR_EXTERNS
	.align		4
        /*0034*/ 	.byte	0x04, 0x0f
        /*0036*/ 	.short	(.L_37 - .L_36)


	//   ....[0]....
	.align		4
.L_36:
        /*0038*/ 	.word	index@(__assertfail)


	//----- nvinfo : EIATTR_MERCURY_ISA_VERSION
	.align		4
.L_37:
        /*003c*/ 	.byte	0x03, 0x5f
        /*003e*/ 	.short	0x0101


	//----- nvinfo : EIATTR_INT_WARP_WIDE_INSTR_OFFSETS
	.align		4
        /*0040*/ 	.byte	0x04, 0x31
        /*0042*/ 	.short	(.L_39 - .L_38)


	//   ....[0]....
.L_38:
        /*0044*/ 	.word	0x00005010


	//   ....[1]....
        /*0048*/ 	.word	0x00005040


	//   ....[2]....
        /*004c*/ 	.word	0x00005060


	//   ....[3]....
        /*0050*/ 	.word	0x00005b80


	//   ....[4]....
        /*0054*/ 	.word	0x00005bf0


	//   ....[5]....
        /*0058*/ 	.word	0x00005cd0


	//   ....[6]....
        /*005c*/ 	.word	0x00005d80


	//----- nvinfo : EIATTR_COOP_GROUP_MASK_REGIDS
	.align		4
.L_39:
        /*0060*/ 	.byte	0x04, 0x29
        /*0062*/ 	.short	(.L_41 - .L_40)


	//   ....[0]....
.L_40:
        /*0064*/ 	.word	0xffffffff


	//   ....[1]....
        /*0068*/ 	.word	0xffffffff


	//   ....[2]....
        /*006c*/ 	.word	0xffffffff


	//   ....[3]....
        /*0070*/ 	.word	0xffffffff


	//   ....[4]....
        /*0074*/ 	.word	0xffffffff


	//   ....[5]....
        /*0078*/ 	.word	0xffffffff


	//   ....[6]....
        /*007c*/ 	.word	0xffffffff


	//   ....[7]....
        /*0080*/ 	.word	0xffffffff


	//   ....[8]....
        /*0084*/ 	.word	0xffffffff


	//   ....[9]....
        /*0088*/ 	.word	0xffffffff


	//   ....[10]....
        /*008c*/ 	.word	0xffffffff


	//   ....[11]....
        /*0090*/ 	.word	0xffffffff


	//   ....[12]....
        /*0094*/ 	.word	0xffffffff


	//   ....[13]....
        /*0098*/ 	.word	0xffffffff


	//----- nvinfo : EIATTR_COOP_GROUP_INSTR_OFFSETS
	.align		4
.L_41:
        /*009c*/ 	.byte	0x04, 0x28
        /*009e*/ 	.short	(.L_43 - .L_42)


	//   ....[0]....
.L_42:
        /*00a0*/ 	.word	0x00000080


	//   ....[1]....
        /*00a4*/ 	.word	0x000004f0


	//   ....[2]....
        /*00a8*/ 	.word	0x00000a90


	//   ....[3]....
        /*00ac*/ 	.word	0x00000bf0


	//   ....[4]....
        /*00b0*/ 	.word	0x00000cf0


	//   ....[5]....
        /*00b4*/ 	.word	0x00000e60


	//   ....[6]....
        /*00b8*/ 	.word	0x00001000


	//   ....[7]....
        /*00bc*/ 	.word	0x000011b0


	//   ....[8]....
        /*00c0*/ 	.word	0x000023c0


	//   ....[9]....
        /*00c4*/ 	.word	0x00004350


	//   ....[10]....
        /*00c8*/ 	.word	0x00004560


	//   ....[11]....
        /*00cc*/ 	.word	0x00004590


	//   ....[12]....
        /*00d0*/ 	.word	0x00004ef0


	//   ....[13]....
        /*00d4*/ 	.word	0x00005120


	//----- nvinfo : EIATTR_VRC_CTA_INIT_COUNT
	.align		4
.L_43:
        /*00d8*/ 	.byte	0x02, 0x4a
        /*00da*/ 	.byte	0x80
	.zero		1


	//----- nvinfo : EIATTR_SYSCALL_OFFSETS
	.align		4
        /*00dc*/ 	.byte	0x04, 0x46
        /*00de*/ 	.short	(.L_45 - .L_44)


	//   ....[0]....
.L_44:
        /*00e0*/ 	.word	0x00006980


	//   ....[1]....
        /*00e4*/ 	.word	0x00006ac0


	//   ....[2]....
        /*00e8*/ 	.word	0x000072f0


	//   ....[3]....
        /*00ec*/ 	.word	0x00008090


	//----- nvinfo : EIATTR_MBARRIER_INSTR_OFFSETS
	.align		4
.L_45:
        /*00f0*/ 	.byte	0x04, 0x39
        /*00f2*/ 	.short	(.L_47 - .L_46)


	//   ....[0]....
.L_46:
        /*00f4*/ 	.word	0x00000630
        /*00f8*/ 	.word	0x000000ff
        /*00fc*/ 	.word	0x00000000
        /*0100*/ 	.short	0x0100
        /*0102*/ 	.byte	0x04
	.zero		1


	//   ....[1]....
        /*0104*/ 	.word	0x00000640
        /*0108*/ 	.word	0x000000ff
        /*010c*/ 	.word	0x00000110
        /*0110*/ 	.short	0x0100
        /*0112*/ 	.byte	0x04
	.zero		1


	//   ....[2]....
        /*0114*/ 	.word	0x00000650
        /*0118*/ 	.word	0x000000ff
        /*011c*/ 	.word	0x00000008
        /*0120*/ 	.short	0x0100
        /*0122*/ 	.byte	0x04
	.zero		1


	//   ....[3]....
        /*0124*/ 	.word	0x00000660
        /*0128*/ 	.word	0x000000ff
        /*012c*/ 	.word	0x00000118
        /*0130*/ 	.short	0x0100
        /*0132*/ 	.byte	0x04
	.zero		1


	//   ....[4]....
        /*0134*/ 	.word	0x00000670
        /*0138*/ 	.word	0x000000ff
        /*013c*/ 	.word	0x00000010
        /*0140*/ 	.short	0x0100
        /*0142*/ 	.byte	0x04
	.zero		1


	//   ....[5]....
        /*0144*/ 	.word	0x00000680
        /*0148*/ 	.word	0x000000ff
        /*014c*/ 	.word	0x00000120
        /*0150*/ 	.short	0x0100
        /*0152*/ 	.byte	0x04
	.zero		1


	//   ....[6]....
        /*0154*/ 	.word	0x00000690
        /*0158*/ 	.word	0x000000ff
        /*015c*/ 	.word	0x00000018
        /*0160*/ 	.short	0x0100
        /*0162*/ 	.byte	0x04
	.zero		1


	//   ....[7]....
        /*0164*/ 	.word	0x000006a0
        /*0168*/ 	.word	0x000000ff
        /*016c*/ 	.word	0x00000128
        /*0170*/ 	.short	0x0100
        /*0172*/ 	.byte	0x04
	.zero		1


	//   ....[8]....
        /*0174*/ 	.word	0x000006b0
        /*0178*/ 	.word	0x000000ff
        /*017c*/ 	.word	0x00000020
        /*0180*/ 	.short	0x0100
        /*0182*/ 	.byte	0x04
	.zero		1


	//   ....[9]....
        /*0184*/ 	.word	0x000006c0
        /*0188*/ 	.word	0x000000ff
        /*018c*/ 	.word	0x00000130
        /*0190*/ 	.short	0x0100
        /*0192*/ 	.byte	0x04
	.zero		1


	//   ....[10]....
        /*0194*/ 	.word	0x000006d0
        /*0198*/ 	.word	0x000000ff
        /*019c*/ 	.word	0x00000028
        /*01a0*/ 	.short	0x0100
        /*01a2*/ 	.byte	0x04
	.zero		1


	//   ....[11]....
        /*01a4*/ 	.word	0x000006e0
        /*01a8*/ 	.word	0x000000ff
        /*01ac*/ 	.word	0x00000138
        /*01b0*/ 	.short	0x0100
        /*01b2*/ 	.byte	0x04
	.zero		1


	//   ....[12]....
        /*01b4*/ 	.word	0x000006f0
        /*01b8*/ 	.word	0x000000ff
        /*01bc*/ 	.word	0x00000030
        /*01c0*/ 	.short	0x0100
        /*01c2*/ 	.byte	0x04
	.zero		1


	//   ....[13]....
        /*01c4*/ 	.word	0x00000700
        /*01c8*/ 	.word	0x000000ff
        /*01cc*/ 	.word	0x00000140
        /*01d0*/ 	.short	0x0100
        /*01d2*/ 	.byte	0x04
	.zero		1


	//   ....[14]....
        /*01d4*/ 	.word	0x00000710
        /*01d8*/ 	.word	0x000000ff
        /*01dc*/ 	.word	0x00000038
        /*01e0*/ 	.short	0x0100
        /*01e2*/ 	.byte	0x04
	.zero		1


	//   ....[15]....
        /*01e4*/ 	.word	0x00000720
        /*01e8*/ 	.word	0x000000ff
        /*01ec*/ 	.word	0x00000148
        /*01f0*/ 	.short	0x0100
        /*01f2*/ 	.byte	0x04
	.zero		1


	//   ....[16]....
        /*01f4*/ 	.word	0x00000730
        /*01f8*/ 	.word	0x000000ff
        /*01fc*/ 	.word	0x00000040
        /*0200*/ 	.short	0x0100
        /*0202*/ 	.byte	0x04
	.zero		1


	//   ....[17]....
        /*0204*/ 	.word	0x00000740
        /*0208*/ 	.word	0x000000ff
        /*020c*/ 	.word	0x00000150
        /*0210*/ 	.short	0x0100
        /*0212*/ 	.byte	0x04
	.zero		1


	//   ....[18]....
        /*0214*/ 	.word	0x00000750
        /*0218*/ 	.word	0x000000ff
        /*021c*/ 	.word	0x00000048
        /*0220*/ 	.short	0x0100
        /*0222*/ 	.byte	0x04
	.zero		1


	//   ....[19]....
        /*0224*/ 	.word	0x00000760
        /*0228*/ 	.word	0x000000ff
        /*022c*/ 	.word	0x00000158
        /*0230*/ 	.short	0x0100
        /*0232*/ 	.byte	0x04
	.zero		1


	//   ....[20]....
        /*0234*/ 	.word	0x00000770
        /*0238*/ 	.word	0x000000ff
        /*023c*/ 	.word	0x00000050
        /*0240*/ 	.short	0x0100
        /*0242*/ 	.byte	0x04
	.zero		1


	//   ....[21]....
        /*0244*/ 	.word	0x00000780
        /*0248*/ 	.word	0x000000ff
        /*024c*/ 	.word	0x00000160
        /*0250*/ 	.short	0x0100
        /*0252*/ 	.byte	0x04
	.zero		1


	//   ....[22]....
        /*0254*/ 	.word	0x00000790
        /*0258*/ 	.word	0x000000ff
        /*025c*/ 	.word	0x00000058
        /*0260*/ 	.short	0x0100
        /*0262*/ 	.byte	0x04
	.zero		1


	//   ....[23]....
        /*0264*/ 	.word	0x000007a0
        /*0268*/ 	.word	0x000000ff
        /*026c*/ 	.word	0x00000168
        /*0270*/ 	.short	0x0100
        /*0272*/ 	.byte	0x04
	.zero		1


	//   ....[24]....
        /*0274*/ 	.word	0x000007b0
        /*0278*/ 	.word	0x000000ff
        /*027c*/ 	.word	0x00000060
        /*0280*/ 	.short	0x0100
        /*0282*/ 	.byte	0x04
	.zero		1


	//   ....[25]....
        /*0284*/ 	.word	0x000007c0
        /*0288*/ 	.word	0x000000ff
        /*028c*/ 	.word	0x00000170
        /*0290*/ 	.short	0x0100
        /*0292*/ 	.byte	0x04
	.zero		1


	//   ....[26]....
        /*0294*/ 	.word	0x000007d0
        /*0298*/ 	.word	0x000000ff
        /*029c*/ 	.word	0x00000068
        /*02a0*/ 	.short	0x0100
        /*02a2*/ 	.byte	0x04
	.zero		1


	//   ....[27]....
        /*02a4*/ 	.word	0x000007e0
        /*02a8*/ 	.word	0x000000ff
        /*02ac*/ 	.word	0x00000178
        /*02b0*/ 	.short	0x0100
        /*02b2*/ 	.byte	0x04
	.zero		1


	//   ....[28]....
        /*02b4*/ 	.word	0x000007f0
        /*02b8*/ 	.word	0x000000ff
        /*02bc*/ 	.word	0x00000070
        /*02c0*/ 	.short	0x0100
        /*02c2*/ 	.byte	0x04
	.zero		1


	//   ....[29]....
        /*02c4*/ 	.word	0x00000800
        /*02c8*/ 	.word	0x000000ff
        /*02cc*/ 	.word	0x00000180
        /*02d0*/ 	.short	0x0100
        /*02d2*/ 	.byte	0x04
	.zero		1


	//   ....[30]....
        /*02d4*/ 	.word	0x00000810
        /*02d8*/ 	.word	0x000000ff
        /*02dc*/ 	.word	0x00000078
        /*02e0*/ 	.short	0x0100
        /*02e2*/ 	.byte	0x04
	.zero		1


	//   ....[31]....
        /*02e4*/ 	.word	0x00000820
        /*02e8*/ 	.word	0x000000ff
        /*02ec*/ 	.word	0x00000188
        /*02f0*/ 	.short	0x0100
        /*02f2*/ 	.byte	0x04
	.zero		1


	//   ....[32]....
        /*02f4*/ 	.word	0x00000830
        /*02f8*/ 	.word	0x000000ff
        /*02fc*/ 	.word	0x00000080
        /*0300*/ 	.short	0x0100
        /*0302*/ 	.byte	0x04
	.zero		1


	//   ....[33]....
        /*0304*/ 	.word	0x00000840
        /*0308*/ 	.word	0x000000ff
        /*030c*/ 	.word	0x00000190
        /*0310*/ 	.short	0x0100
        /*0312*/ 	.byte	0x04
	.zero		1


	//   ....[34]....
        /*0314*/ 	.word	0x00000850
        /*0318*/ 	.word	0x000000ff
        /*031c*/ 	.word	0x00000088
        /*0320*/ 	.short	0x0100
        /*0322*/ 	.byte	0x04
	.zero		1


	//   ....[35]....
        /*0324*/ 	.word	0x00000860
        /*0328*/ 	.word	0x000000ff
        /*032c*/ 	.word	0x00000198
        /*0330*/ 	.short	0x0100
        /*0332*/ 	.byte	0x04
	.zero		1


	//   ....[36]....
        /*0334*/ 	.word	0x00000870
        /*0338*/ 	.word	0x000000ff
        /*033c*/ 	.word	0x00000090
        /*0340*/ 	.short	0x0100
        /*0342*/ 	.byte	0x04
	.zero		1


	//   ....[37]....
        /*0344*/ 	.word	0x00000880
        /*0348*/ 	.word	0x000000ff
        /*034c*/ 	.word	0x000001a0
        /*0350*/ 	.short	0x0100
        /*0352*/ 	.byte	0x04
	.zero		1


	//   ....[38]....
        /*0354*/ 	.word	0x00000890
        /*0358*/ 	.word	0x000000ff
        /*035c*/ 	.word	0x00000098
        /*0360*/ 	.short	0x0100
        /*0362*/ 	.byte	0x04
	.zero		1


	//   ....[39]....
        /*0364*/ 	.word	0x000008a0
        /*0368*/ 	.word	0x000000ff
        /*036c*/ 	.word	0x000001a8
        /*0370*/ 	.short	0x0100
        /*0372*/ 	.byte	0x04
	.zero		1


	//   ....[40]....
        /*0374*/ 	.word	0x000008b0
        /*0378*/ 	.word	0x000000ff
        /*037c*/ 	.word	0x000000a0
        /*0380*/ 	.short	0x0100
        /*0382*/ 	.byte	0x04
	.zero		1


	//   ....[41]....
        /*0384*/ 	.word	0x000008c0
        /*0388*/ 	.word	0x000000ff
        /*038c*/ 	.word	0x000001b0
        /*0390*/ 	.short	0x0100
        /*0392*/ 	.byte	0x04
	.zero		1


	//   ....[42]....
        /*0394*/ 	.word	0x000008d0
        /*0398*/ 	.word	0x000000ff
        /*039c*/ 	.word	0x000000a8
        /*03a0*/ 	.short	0x0100
        /*03a2*/ 	.byte	0x04
	.zero		1


	//   ....[43]....
        /*03a4*/ 	.word	0x000008e0
        /*03a8*/ 	.word	0x000000ff
        /*03ac*/ 	.word	0x000001b8
        /*03b0*/ 	.short	0x0100
        /*03b2*/ 	.byte	0x04
	.zero		1


	//   ....[44]....
        /*03b4*/ 	.word	0x000008f0
        /*03b8*/ 	.word	0x000000ff
        /*03bc*/ 	.word	0x000000b0
        /*03c0*/ 	.short	0x0100
        /*03c2*/ 	.byte	0x04
	.zero		1


	//   ....[45]....
        /*03c4*/ 	.word	0x00000900
        /*03c8*/ 	.word	0x000000ff
        /*03cc*/ 	.word	0x000001c0
        /*03d0*/ 	.short	0x0100
        /*03d2*/ 	.byte	0x04
	.zero		1


	//   ....[46]....
        /*03d4*/ 	.word	0x00000910
        /*03d8*/ 	.word	0x000000ff
        /*03dc*/ 	.word	0x000000b8
        /*03e0*/ 	.short	0x0100
        /*03e2*/ 	.byte	0x04
	.zero		1


	//   ....[47]....
        /*03e4*/ 	.word	0x00000920
        /*03e8*/ 	.word	0x000000ff
        /*03ec*/ 	.word	0x000001c8
        /*03f0*/ 	.short	0x0100
        /*03f2*/ 	.byte	0x04
	.zero		1


	//   ....[48]....
        /*03f4*/ 	.word	0x00000930
        /*03f8*/ 	.word	0x000000ff
        /*03fc*/ 	.word	0x000000c0
        /*0400*/ 	.short	0x0100
        /*0402*/ 	.byte	0x04
	.zero		1


	//   ....[49]....
        /*0404*/ 	.word	0x00000940
        /*0408*/ 	.word	0x000000ff
        /*040c*/ 	.word	0x000001d0
        /*0410*/ 	.short	0x0100
        /*0412*/ 	.byte	0x04
	.zero		1


	//   ....[50]....
        /*0414*/ 	.word	0x00000950
        /*0418*/ 	.word	0x000000ff
        /*041c*/ 	.word	0x000000c8
        /*0420*/ 	.short	0x0100
        /*0422*/ 	.byte	0x04
	.zero		1


	//   ....[51]....
        /*0424*/ 	.word	0x00000960
        /*0428*/ 	.word	0x000000ff
        /*042c*/ 	.word	0x000001d8
        /*0430*/ 	.short	0x0100
        /*0432*/ 	.byte	0x04
	.zero		1


	//   ....[52]....
        /*0434*/ 	.word	0x00000970
        /*0438*/ 	.word	0x000000ff
        /*043c*/ 	.word	0x000000d0
        /*0440*/ 	.short	0x0100
        /*0442*/ 	.byte	0x04
	.zero		1


	//   ....[53]....
        /*0444*/ 	.word	0x00000980
        /*0448*/ 	.word	0x000000ff
        /*044c*/ 	.word	0x000001e0
        /*0450*/ 	.short	0x0100
        /*0452*/ 	.byte	0x04
	.zero		1


	//   ....[54]....
        /*0454*/ 	.word	0x00000990
        /*0458*/ 	.word	0x000000ff
        /*045c*/ 	.word	0x000000d8
        /*0460*/ 	.short	0x0100
        /*0462*/ 	.byte	0x04
	.zero		1


	//   ....[55]....
        /*0464*/ 	.word	0x000009a0
        /*0468*/ 	.word	0x000000ff
        /*046c*/ 	.word	0x000001e8
        /*0470*/ 	.short	0x0100
        /*0472*/ 	.byte	0x04
	.zero		1


	//   ....[56]....
        /*0474*/ 	.word	0x000009b0
        /*0478*/ 	.word	0x000000ff
        /*047c*/ 	.word	0x000000e0
        /*0480*/ 	.short	0x0100
        /*0482*/ 	.byte	0x04
	.zero		1


	//   ....[57]....
        /*0484*/ 	.word	0x000009c0
        /*0488*/ 	.word	0x000000ff
        /*048c*/ 	.word	0x000001f0
        /*0490*/ 	.short	0x0100
        /*0492*/ 	.byte	0x04
	.zero		1


	//   ....[58]....
        /*0494*/ 	.word	0x000009d0
        /*0498*/ 	.word	0x000000ff
        /*049c*/ 	.word	0x000000e8
        /*04a0*/ 	.short	0x0100
        /*04a2*/ 	.byte	0x04
	.zero		1


	//   ....[59]....
        /*04a4*/ 	.word	0x000009e0
        /*04a8*/ 	.word	0x000000ff
        /*04ac*/ 	.word	0x000001f8
        /*04b0*/ 	.short	0x0100
        /*04b2*/ 	.byte	0x04
	.zero		1


	//   ....[60]....
        /*04b4*/ 	.word	0x000009f0
        /*04b8*/ 	.word	0x000000ff
        /*04bc*/ 	.word	0x000000f0
        /*04c0*/ 	.short	0x0100
        /*04c2*/ 	.byte	0x04
	.zero		1


	//   ....[61]....
        /*04c4*/ 	.word	0x00000a00
        /*04c8*/ 	.word	0x000000ff
        /*04cc*/ 	.word	0x00000200
        /*04d0*/ 	.short	0x0100
        /*04d2*/ 	.byte	0x04
	.zero		1


	//   ....[62]....
        /*04d4*/ 	.word	0x00000a10
        /*04d8*/ 	.word	0x000000ff
        /*04dc*/ 	.word	0x000000f8
        /*04e0*/ 	.short	0x0100
        /*04e2*/ 	.byte	0x04
	.zero		1


	//   ....[63]....
        /*04e4*/ 	.word	0x00000a20
        /*04e8*/ 	.word	0x000000ff
        /*04ec*/ 	.word	0x00000208
        /*04f0*/ 	.short	0x0100
        /*04f2*/ 	.byte	0x04
	.zero		1


	//   ....[64]....
        /*04f4*/ 	.word	0x00000a30
        /*04f8*/ 	.word	0x000000ff
        /*04fc*/ 	.word	0x00000100
        /*0500*/ 	.short	0x0100
        /*0502*/ 	.byte	0x04
	.zero		1


	//   ....[65]....
        /*0504*/ 	.word	0x00000a40
        /*0508*/ 	.word	0x000000ff
        /*050c*/ 	.word	0x00000210
        /*0510*/ 	.short	0x0100
        /*0512*/ 	.byte	0x04
	.zero		1


	//   ....[66]....
        /*0514*/ 	.word	0x00000a50
        /*0518*/ 	.word	0x000000ff
        /*051c*/ 	.word	0x00000108
        /*0520*/ 	.short	0x0100
        /*0522*/ 	.byte	0x04
	.zero		1


	//   ....[67]....
        /*0524*/ 	.word	0x00000a60
        /*0528*/ 	.word	0x000000ff
        /*052c*/ 	.word	0x00000218
        /*0530*/ 	.short	0x0100
        /*0532*/ 	.byte	0x04
	.zero		1


	//   ....[68]....
        /*0534*/ 	.word	0x00000ba0
        /*0538*/ 	.word	0x000000ff
        /*053c*/ 	.word	0x00000220
        /*0540*/ 	.short	0x0100
        /*0542*/ 	.byte	0x04
	.zero		1


	//   ....[69]....
        /*0544*/ 	.word	0x00000bb0
        /*0548*/ 	.word	0x000000ff
        /*054c*/ 	.word	0x00000230
        /*0550*/ 	.short	0x0100
        /*0552*/ 	.byte	0x04
	.zero		1


	//   ....[70]....
        /*0554*/ 	.word	0x00000bc0
        /*0558*/ 	.word	0x000000ff
        /*055c*/ 	.word	0x00000228
        /*0560*/ 	.short	0x0100
        /*0562*/ 	.byte	0x04
	.zero		1


	//   ....[71]....
        /*0564*/ 	.word	0x00000bd0
        /*0568*/ 	.word	0x000000ff
        /*056c*/ 	.word	0x00000238
        /*0570*/ 	.short	0x0100
        /*0572*/ 	.byte	0x04
	.zero		1


	//   ....[72]....
        /*0574*/ 	.word	0x00000cc0
        /*0578*/ 	.word	0x000000ff
        /*057c*/ 	.word	0x00000240
        /*0580*/ 	.short	0x0100
        /*0582*/ 	.byte	0x06
	.zero		1


	//   ....[73]....
        /*0584*/ 	.word	0x00000cd0
        /*0588*/ 	.word	0x000000ff
        /*058c*/ 	.word	0x00000248
        /*0590*/ 	.short	0x0100
        /*0592*/ 	.byte	0x06
	.zero		1


	//   ....[74]....
        /*0594*/ 	.word	0x00000e10
        /*0598*/ 	.word	0x000000ff
        /*059c*/ 	.word	0x00000250
        /*05a0*/ 	.short	0x0100
        /*05a2*/ 	.byte	0x06
	.zero		1


	//   ....[75]....
        /*05a4*/ 	.word	0x00000e20
        /*05a8*/ 	.word	0x000000ff
        /*05ac*/ 	.word	0x00000260
        /*05b0*/ 	.short	0x0100
        /*05b2*/ 	.byte	0x06
	.zero		1


	//   ....[76]....
        /*05b4*/ 	.word	0x00000e30
        /*05b8*/ 	.word	0x000000ff
        /*05bc*/ 	.word	0x00000258
        /*05c0*/ 	.short	0x0100
        /*05c2*/ 	.byte	0x06
	.zero		1


	//   ....[77]....
        /*05c4*/ 	.word	0x00000e40
        /*05c8*/ 	.word	0x000000ff
        /*05cc*/ 	.word	0x00000268
        /*05d0*/ 	.short	0x0100
        /*05d2*/ 	.byte	0x06
	.zero		1


	//   ....[78]....
        /*05d4*/ 	.word	0x00000f70
        /*05d8*/ 	.word	0x000000ff
        /*05dc*/ 	.word	0x00000270
        /*05e0*/ 	.short	0x0100
        /*05e2*/ 	.byte	0x04
	.zero		1


	//   ....[79]....
        /*05e4*/ 	.word	0x00000f80
        /*05e8*/ 	.word	0x000000ff
        /*05ec*/ 	.word	0x00000290
        /*05f0*/ 	.short	0x0100
        /*05f2*/ 	.byte	0x04
	.zero		1


	//   ....[80]....
        /*05f4*/ 	.word	0x00000f90
        /*05f8*/ 	.word	0x000000ff
        /*05fc*/ 	.word	0x00000278
        /*0600*/ 	.short	0x0100
        /*0602*/ 	.byte	0x04
	.zero		1


	//   ....[81]....
        /*0604*/ 	.word	0x00000fa0
        /*0608*/ 	.word	0x000000ff
        /*060c*/ 	.word	0x00000298
        /*0610*/ 	.short	0x0100
        /*0612*/ 	.byte	0x04
	.zero		1


	//   ....[82]....
        /*0614*/ 	.word	0x00000fb0
        /*0618*/ 	.word	0x000000ff
        /*061c*/ 	.word	0x00000280
        /*0620*/ 	.short	0x0100
        /*0622*/ 	.byte	0x04
	.zero		1


	//   ....[83]....
        /*0624*/ 	.word	0x00000fc0
        /*0628*/ 	.word	0x000000ff
        /*062c*/ 	.word	0x000002a0
        /*0630*/ 	.short	0x0100
        /*0632*/ 	.byte	0x04
	.zero		1


	//   ....[84]....
        /*0634*/ 	.word	0x00000fd0
        /*0638*/ 	.word	0x000000ff
        /*063c*/ 	.word	0x00000288
        /*0640*/ 	.short	0x0100
        /*0642*/ 	.byte	0x04
	.zero		1


	//   ....[85]....
        /*0644*/ 	.word	0x00000fe0
        /*0648*/ 	.word	0x000000ff
        /*064c*/ 	.word	0x000002a8
        /*0650*/ 	.short	0x0100
        /*0652*/ 	.byte	0x04
	.zero		1


	//   ....[86]....
        /*0654*/ 	.word	0x000010d0
        /*0658*/ 	.word	0x000000ff
        /*065c*/ 	.word	0x000002b0
        /*0660*/ 	.short	0x0100
        /*0662*/ 	.byte	0x04
	.zero		1


	//   ....[87]....
        /*0664*/ 	.word	0x000010e0
        /*0668*/ 	.word	0x000000ff
        /*066c*/ 	.word	0x000002c0
        /*0670*/ 	.short	0x0100
        /*0672*/ 	.byte	0x04
	.zero		1


	//   ....[88]....
        /*0674*/ 	.word	0x000010f0
        /*0678*/ 	.word	0x000000ff
        /*067c*/ 	.word	0x000002b8
        /*0680*/ 	.short	0x0100
        /*0682*/ 	.byte	0x04
	.zero		1


	//   ....[89]....
        /*0684*/ 	.word	0x00001100
        /*0688*/ 	.word	0x000000ff
        /*068c*/ 	.word	0x000002c8
        /*0690*/ 	.short	0x0100
        /*0692*/ 	.byte	0x04
	.zero		1


	//   ....[90]....
        /*0694*/ 	.word	0x00001c40
        /*0698*/ 	.word	0x00000000
        /*069c*/ 	.word	0x000002c0
        /*06a0*/ 	.short	0x010a
        /*06a2*/ 	.byte	0xff
	.zero		1


	//   ....[91]....
        /*06a4*/ 	.word	0x00001c70
        /*06a8*/ 	.word	0x00000000
        /*06ac*/ 	.word	0x000002b0
        /*06b0*/ 	.short	0x0101
        /*06b2*/ 	.byte	0xff
	.zero		1


	//   ....[92]....
        /*06b4*/ 	.word	0x00001d40
        /*06b8*/ 	.word	0x000000ff
        /*06bc*/ 	.word	0x00000110
        /*06c0*/ 	.short	0x010a
        /*06c2*/ 	.byte	0x04
	.zero		1


	//   ....[93]....
        /*06c4*/ 	.word	0x00001dc0
        /*06c8*/ 	.word	0x000000ff
        /*06cc*/ 	.word	0x00000110
        /*06d0*/ 	.short	0x010a
        /*06d2*/ 	.byte	0x21
	.zero		1


	//   ....[94]....
        /*06d4*/ 	.word	0x00001f50
        /*06d8*/ 	.word	0x000000ff
        /*06dc*/ 	.word	0x00000110
        /*06e0*/ 	.short	0x010a
        /*06e2*/ 	.byte	0x08
	.zero		1


	//   ....[95]....
        /*06e4*/ 	.word	0x00002070
        /*06e8*/ 	.word	0x000000ff
        /*06ec*/ 	.word	0x00000248
        /*06f0*/ 	.short	0x0101
        /*06f2*/ 	.byte	0x06
	.zero		1


	//   ....[96]....
        /*06f4*/ 	.word	0x00002090
        /*06f8*/ 	.word	0x000000ff
        /*06fc*/ 	.word	0x00000110
        /*0700*/ 	.short	0x010a
        /*0702*/ 	.byte	0x04
	.zero		1


	//   ....[97]....
        /*0704*/ 	.word	0x00002110
        /*0708*/ 	.word	0x000000ff
        /*070c*/ 	.word	0x00000110
        /*0710*/ 	.short	0x010a
        /*0712*/ 	.byte	0x11
	.zero		1


	//   ....[98]....
        /*0714*/ 	.word	0x000022a0
        /*0718*/ 	.word	0x000000ff
        /*071c*/ 	.word	0x00000110
        /*0720*/ 	.short	0x010a
        /*0722*/ 	.byte	0x07
	.zero		1


	//   ....[99]....
        /*0724*/ 	.word	0x000023f0
        /*0728*/ 	.word	0x00000003
        /*072c*/ 	.word	0x00000250
        /*0730*/ 	.short	0x010a
        /*0732*/ 	.byte	0xff
	.zero		1


	//   ....[100]....
        /*0734*/ 	.word	0x00002540
        /*0738*/ 	.word	0x00000000
        /*073c*/ 	.word	0x00000000
        /*0740*/ 	.short	0x0101
        /*0742*/ 	.byte	0xff
	.zero		1


	//   ....[101]....
        /*0744*/ 	.word	0x00002af0
        /*0748*/ 	.word	0x000000ff
        /*074c*/ 	.word	0x00000000
        /*0750*/ 	.short	0x010a
        /*0752*/ 	.byte	0x04
	.zero		1


	//   ....[102]....
        /*0754*/ 	.word	0x00002b80
        /*0758*/ 	.word	0x000000ff
        /*075c*/ 	.word	0x00000000
        /*0760*/ 	.short	0x010a
        /*0762*/ 	.byte	0x05
	.zero		1


	//   ....[103]....
        /*0764*/ 	.word	0x00002c10
        /*0768*/ 	.word	0x000000ff
        /*076c*/ 	.word	0x00000000
        /*0770*/ 	.short	0x010a
        /*0772*/ 	.byte	0x05
	.zero		1


	//   ....[104]....
        /*0774*/ 	.word	0x00002ca0
        /*0778*/ 	.word	0x000000ff
        /*077c*/ 	.word	0x00000000
        /*0780*/ 	.short	0x010a
        /*0782*/ 	.byte	0x05
	.zero		1


	//   ....[105]....
        /*0784*/ 	.word	0x00002d30
        /*0788*/ 	.word	0x000000ff
        /*078c*/ 	.word	0x00000000
        /*0790*/ 	.short	0x010a
        /*0792*/ 	.byte	0x05
	.zero		1


	//   ....[106]....
        /*0794*/ 	.word	0x00002dc0
        /*0798*/ 	.word	0x000000ff
        /*079c*/ 	.word	0x00000000
        /*07a0*/ 	.short	0x010a
        /*07a2*/ 	.byte	0x05
	.zero		1


	//   ....[107]....
        /*07a4*/ 	.word	0x00002e50
        /*07a8*/ 	.word	0x000000ff
        /*07ac*/ 	.word	0x00000000
        /*07b0*/ 	.short	0x010a
        /*07b2*/ 	.byte	0x05
	.zero		1


	//   ....[108]....
        /*07b4*/ 	.word	0x00002ee0
        /*07b8*/ 	.word	0x000000ff
        /*07bc*/ 	.word	0x00000000
        /*07c0*/ 	.short	0x010a
        /*07c2*/ 	.byte	0x05
	.zero		1


	//   ....[109]....
        /*07c4*/ 	.word	0x00002f70
        /*07c8*/ 	.word	0x000000ff
        /*07cc*/ 	.word	0x00000000
        /*07d0*/ 	.short	0x010a
        /*07d2*/ 	.byte	0x05
	.zero		1


	//   ....[110]....
        /*07d4*/ 	.word	0x00003000
        /*07d8*/ 	.word	0x000000ff
        /*07dc*/ 	.word	0x00000000
        /*07e0*/ 	.short	0x010a
        /*07e2*/ 	.byte	0x05
	.zero		1


	//   ....[111]....
        /*07e4*/ 	.word	0x00003090
        /*07e8*/ 	.word	0x000000ff
        /*07ec*/ 	.word	0x00000000
        /*07f0*/ 	.short	0x010a
        /*07f2*/ 	.byte	0x05
	.zero		1


	//   ....[112]....
        /*07f4*/ 	.word	0x00003120
        /*07f8*/ 	.word	0x000000ff
        /*07fc*/ 	.word	0x00000000
        /*0800*/ 	.short	0x010a
        /*0802*/ 	.byte	0x05
	.zero		1


	//   ....[113]....
        /*0804*/ 	.word	0x000031b0
        /*0808*/ 	.word	0x000000ff
        /*080c*/ 	.word	0x00000000
        /*0810*/ 	.short	0x010a
        /*0812*/ 	.byte	0x05
	.zero		1


	//   ....[114]....
        /*0814*/ 	.word	0x00003240
        /*0818*/ 	.word	0x000000ff
        /*081c*/ 	.word	0x00000000
        /*0820*/ 	.short	0x010a
        /*0822*/ 	.byte	0x05
	.zero		1


	//   ....[115]....
        /*0824*/ 	.word	0x000032d0
        /*0828*/ 	.word	0x000000ff
        /*082c*/ 	.word	0x00000000
        /*0830*/ 	.short	0x010a
        /*0832*/ 	.byte	0x05
	.zero		1


	//   ....[116]....
        /*0834*/ 	.word	0x00003360
        /*0838*/ 	.word	0x000000ff
        /*083c*/ 	.word	0x00000000
        /*0840*/ 	.short	0x010a
        /*0842*/ 	.byte	0x05
	.zero		1


	//   ....[117]....
        /*0844*/ 	.word	0x000033f0
        /*0848*/ 	.word	0x000000ff
        /*084c*/ 	.word	0x00000000
        /*0850*/ 	.short	0x010a
        /*0852*/ 	.byte	0x05
	.zero		1


	//   ....[118]....
        /*0854*/ 	.word	0x00003480
        /*0858*/ 	.word	0x000000ff
        /*085c*/ 	.word	0x00000000
        /*0860*/ 	.short	0x010a
        /*0862*/ 	.byte	0x05
	.zero		1


	//   ....[119]....
        /*0864*/ 	.word	0x00003510
        /*0868*/ 	.word	0x000000ff
        /*086c*/ 	.word	0x00000000
        /*0870*/ 	.short	0x010a
        /*0872*/ 	.byte	0x05
	.zero		1


	//   ....[120]....
        /*0874*/ 	.word	0x000035a0
        /*0878*/ 	.word	0x000000ff
        /*087c*/ 	.word	0x00000000
        /*0880*/ 	.short	0x010a
        /*0882*/ 	.byte	0x05
	.zero		1


	//   ....[121]....
        /*0884*/ 	.word	0x00003630
        /*0888*/ 	.word	0x000000ff
        /*088c*/ 	.word	0x00000000
        /*0890*/ 	.short	0x010a
        /*0892*/ 	.byte	0x05
	.zero		1


	//   ....[122]....
        /*0894*/ 	.word	0x000036c0
        /*0898*/ 	.word	0x000000ff
        /*089c*/ 	.word	0x00000000
        /*08a0*/ 	.short	0x010a
        /*08a2*/ 	.byte	0x05
	.zero		1


	//   ....[123]....
        /*08a4*/ 	.word	0x00003750
        /*08a8*/ 	.word	0x000000ff
        /*08ac*/ 	.word	0x00000000
        /*08b0*/ 	.short	0x010a
        /*08b2*/ 	.byte	0x05
	.zero		1


	//   ....[124]....
        /*08b4*/ 	.word	0x000037e0
        /*08b8*/ 	.word	0x000000ff
        /*08bc*/ 	.word	0x00000000
        /*08c0*/ 	.short	0x010a
        /*08c2*/ 	.byte	0x05
	.zero		1


	//   ....[125]....
        /*08c4*/ 	.word	0x00003870
        /*08c8*/ 	.word	0x000000ff
        /*08cc*/ 	.word	0x00000000
        /*08d0*/ 	.short	0x010a
        /*08d2*/ 	.byte	0x05
	.zero		1


	//   ....[126]....
        /*08d4*/ 	.word	0x00003900
        /*08d8*/ 	.word	0x000000ff
        /*08dc*/ 	.word	0x00000000
        /*08e0*/ 	.short	0x010a
        /*08e2*/ 	.byte	0x05
	.zero		1


	//   ....[127]....
        /*08e4*/ 	.word	0x00003990
        /*08e8*/ 	.word	0x000000ff
        /*08ec*/ 	.word	0x00000000
        /*08f0*/ 	.short	0x010a
        /*08f2*/ 	.byte	0x05
	.zero		1


	//   ....[128]....
        /*08f4*/ 	.word	0x00003a20
        /*08f8*/ 	.word	0x000000ff
        /*08fc*/ 	.word	0x00000000
        /*0900*/ 	.short	0x010a
        /*0902*/ 	.byte	0x05
	.zero		1


	//   ....[129]....
        /*0904*/ 	.word	0x00003ab0
        /*0908*/ 	.word	0x000000ff
        /*090c*/ 	.word	0x00000000
        /*0910*/ 	.short	0x010a
        /*0912*/ 	.byte	0x05
	.zero		1


	//   ....[130]....
        /*0914*/ 	.word	0x00003b40
        /*0918*/ 	.word	0x000000ff
        /*091c*/ 	.word	0x00000000
        /*0920*/ 	.short	0x010a
        /*0922*/ 	.byte	0x05
	.zero		1


	//   ....[131]....
        /*0924*/ 	.word	0x00003bd0
        /*0928*/ 	.word	0x000000ff
        /*092c*/ 	.word	0x00000000
        /*0930*/ 	.short	0x010a
        /*0932*/ 	.byte	0x05
	.zero		1


	//   ....[132]....
        /*0934*/ 	.word	0x00003c60
        /*0938*/ 	.word	0x000000ff
        /*093c*/ 	.word	0x00000000
        /*0940*/ 	.short	0x010a
        /*0942*/ 	.byte	0x05
	.zero		1


	//   ....[133]....
        /*0944*/ 	.word	0x00003cf0
        /*0948*/ 	.word	0x000000ff
        /*094c*/ 	.word	0x00000000
        /*0950*/ 	.short	0x010a
        /*0952*/ 	.byte	0x05
	.zero		1


	//   ....[134]....
        /*0954*/ 	.word	0x00003d90
        /*0958*/ 	.word	0x00000000
        /*095c*/ 	.word	0x00000000
        /*0960*/ 	.short	0x010a
        /*0962*/ 	.byte	0xff
	.zero		1


	//   ....[135]....
        /*0964*/ 	.word	0x00003eb0
        /*0968*/ 	.word	0x00000002
        /*096c*/ 	.word	0x000002b0
        /*0970*/ 	.short	0x010a
        /*0972*/ 	.byte	0xff
	.zero		1


	//   ....[136]....
        /*0974*/ 	.word	0x00003f20
        /*0978*/ 	.word	0x00000002
        /*097c*/ 	.word	0x00000000
        /*0980*/ 	.short	0x0101
        /*0982*/ 	.byte	0xff
	.zero		1


	//   ....[137]....
        /*0984*/ 	.word	0x00003f40
        /*0988*/ 	.word	0x000000ff
        /*098c*/ 	.word	0x00000260
        /*0990*/ 	.short	0x010a
        /*0992*/ 	.byte	0x04
	.zero		1


	//   ....[138]....
        /*0994*/ 	.word	0x00004060
        /*0998*/ 	.word	0x00000002
        /*099c*/ 	.word	0x00000250
        /*09a0*/ 	.short	0x010a
        /*09a2*/ 	.byte	0xff
	.zero		1


	//   ....[139]....
        /*09a4*/ 	.word	0x00004160
        /*09a8*/ 	.word	0x00000002
        /*09ac*/ 	.word	0x00000000
        /*09b0*/ 	.short	0x0101
        /*09b2*/ 	.byte	0xff
	.zero		1


	//   ....[140]....
        /*09b4*/ 	.word	0x000041f0
        /*09b8*/ 	.word	0x000000ff
        /*09bc*/ 	.word	0x00000260
        /*09c0*/ 	.short	0x0106
        /*09c2*/ 	.byte	0x04
	.zero		1


	//   ....[141]....
        /*09c4*/ 	.word	0x00004210
        /*09c8*/ 	.word	0x000000ff
        /*09cc*/ 	.word	0x00000260
        /*09d0*/ 	.short	0x010a
        /*09d2*/ 	.byte	0x04
	.zero		1


	//   ....[142]....
        /*09d4*/ 	.word	0x000042a0
        /*09d8*/ 	.word	0x000000ff
        /*09dc*/ 	.word	0x00000260
        /*09e0*/ 	.short	0x0106
        /*09e2*/ 	.byte	0x07
	.zero		1


	//   ....[143]....
        /*09e4*/ 	.word	0x000042e0
        /*09e8*/ 	.word	0x00000000
        /*09ec*/ 	.word	0x00000260
        /*09f0*/ 	.short	0x010a
        /*09f2*/ 	.byte	0xff
	.zero		1


	//   ....[144]....
        /*09f4*/ 	.word	0x000047d0
        /*09f8*/ 	.word	0x00000000
        /*09fc*/ 	.word	0x00000250
        /*0a00*/ 	.short	0x010a
        /*0a02*/ 	.byte	0xff
	.zero		1


	//   ....[145]....
        /*0a04*/ 	.word	0x000048d0
        /*0a08*/ 	.word	0x00000003
        /*0a0c*/ 	.word	0x00000000
        /*0a10*/ 	.short	0x0101
        /*0a12*/ 	.byte	0xff
	.zero		1


	//   ....[146]....
        /*0a14*/ 	.word	0x000048e0
        /*0a18*/ 	.word	0x000000ff
        /*0a1c*/ 	.word	0x00000000
        /*0a20*/ 	.short	0x010a
        /*0a22*/ 	.byte	0x04
	.zero		1


	//   ....[147]....
        /*0a24*/ 	.word	0x00004900
        /*0a28*/ 	.word	0x000000ff
        /*0a2c*/ 	.word	0x00000290
        /*0a30*/ 	.short	0x010a
        /*0a32*/ 	.byte	0x13
	.zero		1


	//   ....[148]....
        /*0a34*/ 	.word	0x00004a40
        /*0a38*/ 	.word	0x000000ff
        /*0a3c*/ 	.word	0x00000000
        /*0a40*/ 	.short	0x010a
        /*0a42*/ 	.byte	0x06
	.zero		1


	//   ....[149]....
        /*0a44*/ 	.word	0x00004b40
        /*0a48*/ 	.word	0x000000ff
        /*0a4c*/ 	.word	0x00000000
        /*0a50*/ 	.short	0x010a
        /*0a52*/ 	.byte	0x04
	.zero		1


	//   ....[150]....
        /*0a54*/ 	.word	0x00004d20
        /*0a58*/ 	.word	0x000000ff
        /*0a5c*/ 	.word	0x00000000
        /*0a60*/ 	.short	0x010a
        /*0a62*/ 	.byte	0x04
	.zero		1


	//   ....[151]....
        /*0a64*/ 	.word	0x00004db0
        /*0a68*/ 	.word	0x000000ff
        /*0a6c*/ 	.word	0x00000000
        /*0a70*/ 	.short	0x010a
        /*0a72*/ 	.byte	0x05
	.zero		1


	//   ....[152]....
        /*0a74*/ 	.word	0x00004e40
        /*0a78*/ 	.word	0x000000ff
        /*0a7c*/ 	.word	0x00000000
        /*0a80*/ 	.short	0x010a
        /*0a82*/ 	.byte	0x05
	.zero		1


	//   ....[153]....
        /*0a84*/ 	.word	0x00004ed0
        /*0a88*/ 	.word	0x000000ff
        /*0a8c*/ 	.word	0x00000000
        /*0a90*/ 	.short	0x010a
        /*0a92*/ 	.byte	0x04
	.zero		1


	//   ....[154]....
        /*0a94*/ 	.word	0x00005380
        /*0a98*/ 	.word	0x0000000c
        /*0a9c*/ 	.word	0x00000250
        /*0aa0*/ 	.short	0x010a
        /*0aa2*/ 	.byte	0xff
	.zero		1


	//   ....[155]....
        /*0aa4*/ 	.word	0x000054f0
        /*0aa8*/ 	.word	0x00000000
        /*0aac*/ 	.word	0x00000000
        /*0ab0*/ 	.short	0x0101
        /*0ab2*/ 	.byte	0xff
	.zero		1


	//   ....[156]....
        /*0ab4*/ 	.word	0x00005980
        /*0ab8*/ 	.word	0x000000ff
        /*0abc*/ 	.word	0x00000248
        /*0ac0*/ 	.short	0x010a
        /*0ac2*/ 	.byte	0x15
	.zero		1


	//   ....[157]....
        /*0ac4*/ 	.word	0x00005b00
        /*0ac8*/ 	.word	0x000000ff
        /*0acc*/ 	.word	0x00000230
        /*0ad0*/ 	.short	0x010a
        /*0ad2*/ 	.byte	0x15
	.zero		1


	//   ....[158]....
        /*0ad4*/ 	.word	0x00005c80
        /*0ad8*/ 	.word	0x000000ff
        /*0adc*/ 	.word	0x00000220
        /*0ae0*/ 	.short	0x010b
        /*0ae2*/ 	.byte	0x15
	.zero		1


	//   ....[159]....
        /*0ae4*/ 	.word	0x00005c90
        /*0ae8*/ 	.word	0x000000ff
        /*0aec*/ 	.word	0x00000000
        /*0af0*/ 	.short	0x0101
        /*0af2*/ 	.byte	0x06
	.zero		1


	//   ....[160]....
        /*0af4*/ 	.word	0x00005ca0
        /*0af8*/ 	.word	0x000000ff
        /*0afc*/ 	.word	0x00000238
        /*0b00*/ 	.short	0x010a
        /*0b02*/ 	.byte	0x15
	.zero		1


	//   ....[161]....
        /*0b04*/ 	.word	0x00005e90
        /*0b08*/ 	.word	0x000000ff
        /*0b0c*/ 	.word	0x00000228
        /*0b10*/ 	.short	0x010b
        /*0b12*/ 	.byte	0x15
	.zero		1


	//   ....[162]....
        /*0b14*/ 	.word	0x00005ea0
        /*0b18*/ 	.word	0x000000ff
        /*0b1c*/ 	.word	0x00000000
        /*0b20*/ 	.short	0x0101
        /*0b22*/ 	.byte	0x21
	.zero		1


	//   ....[163]....
        /*0b24*/ 	.word	0x00005ed0
        /*0b28*/ 	.word	0x000000ff
        /*0b2c*/ 	.word	0x00000230
        /*0b30*/ 	.short	0x010a
        /*0b32*/ 	.byte	0x15
	.zero		1


	//   ....[164]....
        /*0b34*/ 	.word	0x00005f10
        /*0b38*/ 	.word	0x00000000
        /*0b3c*/ 	.word	0x00000238
        /*0b40*/ 	.short	0x010a
        /*0b42*/ 	.byte	0xff
	.zero		1


	//   ....[165]....
        /*0b44*/ 	.word	0x00006220
        /*0b48*/ 	.word	0x00000003
        /*0b4c*/ 	.word	0x00000250
        /*0b50*/ 	.short	0x010a
        /*0b52*/ 	.byte	0xff
	.zero		1


	//   ....[166]....
        /*0b54*/ 	.word	0x000063a0
        /*0b58*/ 	.word	0x00000000
        /*0b5c*/ 	.word	0x00000000
        /*0b60*/ 	.short	0x0101
        /*0b62*/ 	.byte	0xff
	.zero		1


	//   ....[167]....
        /*0b64*/ 	.word	0x00006eb0
        /*0b68*/ 	.word	0x00000003
        /*0b6c*/ 	.word	0x00000220
        /*0b70*/ 	.short	0x010a
        /*0b72*/ 	.byte	0xff
	.zero		1


	//   ....[168]....
        /*0b74*/ 	.word	0x00006ef0
        /*0b78*/ 	.word	0x0000002b
        /*0b7c*/ 	.word	0x00000270
        /*0b80*/ 	.short	0x010a
        /*0b82*/ 	.byte	0xff
	.zero		1


	//   ....[169]....
        /*0b84*/ 	.word	0x00007030
        /*0b88*/ 	.word	0x00000003
        /*0b8c*/ 	.word	0x00000220
        /*0b90*/ 	.short	0x010a
        /*0b92*/ 	.byte	0xff
	.zero		1


	//   ....[170]....
        /*0b94*/ 	.word	0x00007150
        /*0b98*/ 	.word	0x00000000
        /*0b9c*/ 	.word	0x00000000
        /*0ba0*/ 	.short	0x0101
        /*0ba2*/ 	.byte	0xff
	.zero		1


	//   ....[171]....
        /*0ba4*/ 	.word	0x000071d0
        /*0ba8*/ 	.word	0x0000002b
        /*0bac*/ 	.word	0x00000270
        /*0bb0*/ 	.short	0x010a
        /*0bb2*/ 	.byte	0xff
	.zero		1


	//   ....[172]....
        /*0bb4*/ 	.word	0x00007d40
        /*0bb8*/ 	.word	0x00000003
        /*0bbc*/ 	.word	0x00000220
        /*0bc0*/ 	.short	0x010a
        /*0bc2*/ 	.byte	0xff
	.zero		1


	//   ....[173]....
        /*0bc4*/ 	.word	0x00007df0
        /*0bc8*/ 	.word	0x00000003
        /*0bcc*/ 	.word	0x00000220
        /*0bd0*/ 	.short	0x010a
        /*0bd2*/ 	.byte	0xff
	.zero		1


	//   ....[174]....
        /*0bd4*/ 	.word	0x00007f10
        /*0bd8*/ 	.word	0x00000000
        /*0bdc*/ 	.word	0x00000000
        /*0be0*/ 	.short	0x0101
        /*0be2*/ 	.byte	0xff
	.zero		1


	//   ....[175]....
        /*0be4*/ 	.word	0x00008320
        /*0be8*/ 	.word	0x000000ff
        /*0bec*/ 	.word	0x00000000
        /*0bf0*/ 	.short	0x0101
        /*0bf2*/ 	.byte	0x04
	.zero		1


	//   ....[176]....
        /*0bf4*/ 	.word	0x00008c20
        /*0bf8*/ 	.word	0x00000000
        /*0bfc*/ 	.word	0x000002c0
        /*0c00*/ 	.short	0x010a
        /*0c02*/ 	.byte	0xff
	.zero		1


	//   ....[177]....
        /*0c04*/ 	.word	0x00008c80
        /*0c08*/ 	.word	0x00000000
        /*0c0c*/ 	.word	0x00000110
        /*0c10*/ 	.short	0x010a
        /*0c12*/ 	.byte	0xff
	.zero		1


	//   ....[178]....
        /*0c14*/ 	.word	0x00008ce0
        /*0c18*/ 	.word	0x00000000
        /*0c1c*/ 	.word	0x00000110
        /*0c20*/ 	.short	0x010a
        /*0c22*/ 	.byte	0xff
	.zero		1


	//   ....[179]....
        /*0c24*/ 	.word	0x00008d30
        /*0c28*/ 	.word	0x00000003
        /*0c2c*/ 	.word	0x00000250
        /*0c30*/ 	.short	0x010a
        /*0c32*/ 	.byte	0xff
	.zero		1


	//   ....[180]....
        /*0c34*/ 	.word	0x00008d90
        /*0c38*/ 	.word	0x00000000
        /*0c3c*/ 	.word	0x00000000
        /*0c40*/ 	.short	0x010a
        /*0c42*/ 	.byte	0xff
	.zero		1


	//   ....[181]....
        /*0c44*/ 	.word	0x00008df0
        /*0c48*/ 	.word	0x00000000
        /*0c4c*/ 	.word	0x00000000
        /*0c50*/ 	.short	0x010a
        /*0c52*/ 	.byte	0xff
	.zero		1


	//   ....[182]....
        /*0c54*/ 	.word	0x00008e50
        /*0c58*/ 	.word	0x00000000
        /*0c5c*/ 	.word	0x00000000
        /*0c60*/ 	.short	0x010a
        /*0c62*/ 	.byte	0xff
	.zero		1


	//   ....[183]....
        /*0c64*/ 	.word	0x00008eb0
        /*0c68*/ 	.word	0x00000000
        /*0c6c*/ 	.word	0x00000000
        /*0c70*/ 	.short	0x010a
        /*0c72*/ 	.byte	0xff
	.zero		1


	//   ....[184]....
        /*0c74*/ 	.word	0x00008f10
        /*0c78*/ 	.word	0x00000000
        /*0c7c*/ 	.word	0x00000000
        /*0c80*/ 	.short	0x010a
        /*0c82*/ 	.byte	0xff
	.zero		1


	//   ....[185]....
        /*0c84*/ 	.word	0x00008f70
        /*0c88*/ 	.word	0x00000000
        /*0c8c*/ 	.word	0x00000000
        /*0c90*/ 	.short	0x010a
        /*0c92*/ 	.byte	0xff
	.zero		1


	//   ....[186]....
        /*0c94*/ 	.word	0x00008fd0
        /*0c98*/ 	.word	0x00000000
        /*0c9c*/ 	.word	0x00000000
        /*0ca0*/ 	.short	0x010a
        /*0ca2*/ 	.byte	0xff
	.zero		1


	//   ....[187]....
        /*0ca4*/ 	.word	0x00009030
        /*0ca8*/ 	.word	0x00000000
        /*0cac*/ 	.word	0x00000000
        /*0cb0*/ 	.short	0x010a
        /*0cb2*/ 	.byte	0xff
	.zero		1


	//   ....[188]....
        /*0cb4*/ 	.word	0x00009090
        /*0cb8*/ 	.word	0x00000000
        /*0cbc*/ 	.word	0x00000000
        /*0cc0*/ 	.short	0x010a
        /*0cc2*/ 	.byte	0xff
	.zero		1


	//   ....[189]....
        /*0cc4*/ 	.word	0x000090f0
        /*0cc8*/ 	.word	0x00000000
        /*0ccc*/ 	.word	0x00000000
        /*0cd0*/ 	.short	0x010a
        /*0cd2*/ 	.byte	0xff
	.zero		1


	//   ....[190]....
        /*0cd4*/ 	.word	0x00009150
        /*0cd8*/ 	.word	0x00000000
        /*0cdc*/ 	.word	0x00000000
        /*0ce0*/ 	.short	0x010a
        /*0ce2*/ 	.byte	0xff
	.zero		1


	//   ....[191]....
        /*0ce4*/ 	.word	0x000091b0
        /*0ce8*/ 	.word	0x00000000
        /*0cec*/ 	.word	0x00000000
        /*0cf0*/ 	.short	0x010a
        /*0cf2*/ 	.byte	0xff
	.zero		1


	//   ....[192]....
        /*0cf4*/ 	.word	0x00009210
        /*0cf8*/ 	.word	0x00000000
        /*0cfc*/ 	.word	0x00000000
        /*0d00*/ 	.short	0x010a
        /*0d02*/ 	.byte	0xff
	.zero		1


	//   ....[193]....
        /*0d04*/ 	.word	0x00009270
        /*0d08*/ 	.word	0x00000000
        /*0d0c*/ 	.word	0x00000000
        /*0d10*/ 	.short	0x010a
        /*0d12*/ 	.byte	0xff
	.zero		1


	//   ....[194]....
        /*0d14*/ 	.word	0x000092d0
        /*0d18*/ 	.word	0x00000000
        /*0d1c*/ 	.word	0x00000000
        /*0d20*/ 	.short	0x010a
        /*0d22*/ 	.byte	0xff
	.zero		1


	//   ....[195]....
        /*0d24*/ 	.word	0x00009330
        /*0d28*/ 	.word	0x00000000
        /*0d2c*/ 	.word	0x00000000
        /*0d30*/ 	.short	0x010a
        /*0d32*/ 	.byte	0xff
	.zero		1


	//   ....[196]....
        /*0d34*/ 	.word	0x00009390
        /*0d38*/ 	.word	0x00000000
        /*0d3c*/ 	.word	0x00000000
        /*0d40*/ 	.short	0x010a
        /*0d42*/ 	.byte	0xff
	.zero		1


	//   ....[197]....
        /*0d44*/ 	.word	0x000093f0
        /*0d48*/ 	.word	0x00000000
        /*0d4c*/ 	.word	0x00000000
        /*0d50*/ 	.short	0x010a
        /*0d52*/ 	.byte	0xff
	.zero		1


	//   ....[198]....
        /*0d54*/ 	.word	0x00009450
        /*0d58*/ 	.word	0x00000000
        /*0d5c*/ 	.word	0x00000000
        /*0d60*/ 	.short	0x010a
        /*0d62*/ 	.byte	0xff
	.zero		1


	//   ....[199]....
        /*0d64*/ 	.word	0x000094b0
        /*0d68*/ 	.word	0x00000000
        /*0d6c*/ 	.word	0x00000000
        /*0d70*/ 	.short	0x010a
        /*0d72*/ 	.byte	0xff
	.zero		1


	//   ....[200]....
        /*0d74*/ 	.word	0x00009510
        /*0d78*/ 	.word	0x00000000
        /*0d7c*/ 	.word	0x00000000
        /*0d80*/ 	.short	0x010a
        /*0d82*/ 	.byte	0xff
	.zero		1


	//   ....[201]....
        /*0d84*/ 	.word	0x00009570
        /*0d88*/ 	.word	0x00000000
        /*0d8c*/ 	.word	0x00000000
        /*0d90*/ 	.short	0x010a
        /*0d92*/ 	.byte	0xff
	.zero		1


	//   ....[202]....
        /*0d94*/ 	.word	0x000095d0
        /*0d98*/ 	.word	0x00000000
        /*0d9c*/ 	.word	0x00000000
        /*0da0*/ 	.short	0x010a
        /*0da2*/ 	.byte	0xff
	.zero		1


	//   ....[203]....
        /*0da4*/ 	.word	0x00009630
        /*0da8*/ 	.word	0x00000000
        /*0dac*/ 	.word	0x00000000
        /*0db0*/ 	.short	0x010a
        /*0db2*/ 	.byte	0xff
	.zero		1


	//   ....[204]....
        /*0db4*/ 	.word	0x00009690
        /*0db8*/ 	.word	0x00000000
        /*0dbc*/ 	.word	0x00000000
        /*0dc0*/ 	.short	0x010a
        /*0dc2*/ 	.byte	0xff
	.zero		1


	//   ....[205]....
        /*0dc4*/ 	.word	0x000096f0
        /*0dc8*/ 	.word	0x00000000
        /*0dcc*/ 	.word	0x00000000
        /*0dd0*/ 	.short	0x010a
        /*0dd2*/ 	.byte	0xff
	.zero		1


	//   ....[206]....
        /*0dd4*/ 	.word	0x00009750
        /*0dd8*/ 	.word	0x00000000
        /*0ddc*/ 	.word	0x00000000
        /*0de0*/ 	.short	0x010a
        /*0de2*/ 	.byte	0xff
	.zero		1


	//   ....[207]....
        /*0de4*/ 	.word	0x000097b0
        /*0de8*/ 	.word	0x00000000
        /*0dec*/ 	.word	0x00000000
        /*0df0*/ 	.short	0x010a
        /*0df2*/ 	.byte	0xff
	.zero		1


	//   ....[208]....
        /*0df4*/ 	.word	0x00009810
        /*0df8*/ 	.word	0x00000000
        /*0dfc*/ 	.word	0x00000000
        /*0e00*/ 	.short	0x010a
        /*0e02*/ 	.byte	0xff
	.zero		1


	//   ....[209]....
        /*0e04*/ 	.word	0x00009870
        /*0e08*/ 	.word	0x00000000
        /*0e0c*/ 	.word	0x00000000
        /*0e10*/ 	.short	0x010a
        /*0e12*/ 	.byte	0xff
	.zero		1


	//   ....[210]....
        /*0e14*/ 	.word	0x000098d0
        /*0e18*/ 	.word	0x00000000
        /*0e1c*/ 	.word	0x00000000
        /*0e20*/ 	.short	0x010a
        /*0e22*/ 	.byte	0xff
	.zero		1


	//   ....[211]....
        /*0e24*/ 	.word	0x00009930
        /*0e28*/ 	.word	0x00000000
        /*0e2c*/ 	.word	0x00000000
        /*0e30*/ 	.short	0x010a
        /*0e32*/ 	.byte	0xff
	.zero		1


	//   ....[212]....
        /*0e34*/ 	.word	0x00009990
        /*0e38*/ 	.word	0x00000000
        /*0e3c*/ 	.word	0x00000000
        /*0e40*/ 	.short	0x010a
        /*0e42*/ 	.byte	0xff
	.zero		1


	//   ....[213]....
        /*0e44*/ 	.word	0x000099e0
        /*0e48*/ 	.word	0x00000002
        /*0e4c*/ 	.word	0x000002b0
        /*0e50*/ 	.short	0x010a
        /*0e52*/ 	.byte	0xff
	.zero		1


	//   ....[214]....
        /*0e54*/ 	.word	0x00009a40
        /*0e58*/ 	.word	0x00000002
        /*0e5c*/ 	.word	0x00000260
        /*0e60*/ 	.short	0x010a
        /*0e62*/ 	.byte	0xff
	.zero		1


	//   ....[215]....
        /*0e64*/ 	.word	0x00009a90
        /*0e68*/ 	.word	0x00000002
        /*0e6c*/ 	.word	0x00000250
        /*0e70*/ 	.short	0x010a
        /*0e72*/ 	.byte	0xff
	.zero		1


	//   ....[216]....
        /*0e74*/ 	.word	0x00009af0
        /*0e78*/ 	.word	0x00000000
        /*0e7c*/ 	.word	0x00000260
        /*0e80*/ 	.short	0x010a
        /*0e82*/ 	.byte	0xff
	.zero		1


	//   ....[217]....
        /*0e84*/ 	.word	0x00009b40
        /*0e88*/ 	.word	0x00000000
        /*0e8c*/ 	.word	0x00000250
        /*0e90*/ 	.short	0x010a
        /*0e92*/ 	.byte	0xff
	.zero		1


	//   ....[218]....
        /*0e94*/ 	.word	0x00009ba0
        /*0e98*/ 	.word	0x00000002
        /*0e9c*/ 	.word	0x00000290
        /*0ea0*/ 	.short	0x010a
        /*0ea2*/ 	.byte	0xff
	.zero		1


	//   ....[219]....
        /*0ea4*/ 	.word	0x00009c00
        /*0ea8*/ 	.word	0x00000000
        /*0eac*/ 	.word	0x00000000
        /*0eb0*/ 	.short	0x010a
        /*0eb2*/ 	.byte	0xff
	.zero		1


	//   ....[220]....
        /*0eb4*/ 	.word	0x00009c60
        /*0eb8*/ 	.word	0x00000000
        /*0ebc*/ 	.word	0x00000000
        /*0ec0*/ 	.short	0x010a
        /*0ec2*/ 	.byte	0xff
	.zero		1


	//   ....[221]....
        /*0ec4*/ 	.word	0x00009cc0
        /*0ec8*/ 	.word	0x00000000
        /*0ecc*/ 	.word	0x00000000
        /*0ed0*/ 	.short	0x010a
        /*0ed2*/ 	.byte	0xff
	.zero		1


	//   ....[222]....
        /*0ed4*/ 	.word	0x00009d20
        /*0ed8*/ 	.word	0x00000000
        /*0edc*/ 	.word	0x00000000
        /*0ee0*/ 	.short	0x010a
        /*0ee2*/ 	.byte	0xff
	.zero		1


	//   ....[223]....
        /*0ee4*/ 	.word	0x00009d80
        /*0ee8*/ 	.word	0x00000000
        /*0eec*/ 	.word	0x00000000
        /*0ef0*/ 	.short	0x010a
        /*0ef2*/ 	.byte	0xff
	.zero		1


	//   ....[224]....
        /*0ef4*/ 	.word	0x00009dd0
        /*0ef8*/ 	.word	0x0000000c
        /*0efc*/ 	.word	0x00000250
        /*0f00*/ 	.short	0x010a
        /*0f02*/ 	.byte	0xff
	.zero		1


	//   ....[225]....
        /*0f04*/ 	.word	0x00009e30
        /*0f08*/ 	.word	0x00000000
        /*0f0c*/ 	.word	0x00000248
        /*0f10*/ 	.short	0x010a
        /*0f12*/ 	.byte	0xff
	.zero		1


	//   ....[226]....
        /*0f14*/ 	.word	0x00009e90
        /*0f18*/ 	.word	0x00000000
        /*0f1c*/ 	.word	0x00000230
        /*0f20*/ 	.short	0x010a
        /*0f22*/ 	.byte	0xff
	.zero		1


	//   ....[227]....
        /*0f24*/ 	.word	0x00009ef0
        /*0f28*/ 	.word	0x00000000
        /*0f2c*/ 	.word	0x00000238
        /*0f30*/ 	.short	0x010a
        /*0f32*/ 	.byte	0xff
	.zero		1


	//   ....[228]....
        /*0f34*/ 	.word	0x00009f50
        /*0f38*/ 	.word	0x00000000
        /*0f3c*/ 	.word	0x00000230
        /*0f40*/ 	.short	0x010a
        /*0f42*/ 	.byte	0xff
	.zero		1


	//   ....[229]....
        /*0f44*/ 	.word	0x00009fa0
        /*0f48*/ 	.word	0x00000003
        /*0f4c*/ 	.word	0x00000250
        /*0f50*/ 	.short	0x010a
        /*0f52*/ 	.byte	0xff
	.zero		1


	//   ....[230]....
        /*0f54*/ 	.word	0x00009ff0
        /*0f58*/ 	.word	0x00000003
        /*0f5c*/ 	.word	0x00000220
        /*0f60*/ 	.short	0x010a
        /*0f62*/ 	.byte	0xff
	.zero		1


	//   ....[231]....
        /*0f64*/ 	.word	0x0000a040
        /*0f68*/ 	.word	0x0000002b
        /*0f6c*/ 	.word	0x00000270
        /*0f70*/ 	.short	0x010a
        /*0f72*/ 	.byte	0xff
	.zero		1


	//   ....[232]....
        /*0f74*/ 	.word	0x0000a090
        /*0f78*/ 	.word	0x00000003
        /*0f7c*/ 	.word	0x00000220
        /*0f80*/ 	.short	0x010a
        /*0f82*/ 	.byte	0xff
	.zero		1


	//----- nvinfo : EIATTR_NUM_MBARRIERS
	.align		4
.L_47:
        /*0f84*/ 	.byte	0x03, 0x38
        /*0f86*/ 	.short	0x005a


	//----- nvinfo : EIATTR_EXIT_INSTR_OFFSETS
	.align		4
        /*0f88*/ 	.byte	0x04, 0x1c
        /*0f8a*/ 	.short	(.L_49 - .L_48)


	//   ....[0]....
.L_48:
        /*0f8c*/ 	.word	0x00003dc0


	//   ....[1]....
        /*0f90*/ 	.word	0x000042b0


	//   ....[2]....
        /*0f94*/ 	.word	0x00004310


	//   ....[3]....
        /*0f98*/ 	.word	0x00005130


	//   ....[4]....
        /*0f9c*/ 	.word	0x00005f40


	//   ....[5]....
        /*0fa0*/ 	.word	0x00005f80


	//   ....[6]....
        /*0fa4*/ 	.word	0x00008c10


	//----- nvinfo : EIATTR_MAX_THREADS
	.align		4
.L_49:
        /*0fa8*/ 	.byte	0x04, 0x05
        /*0faa*/ 	.short	(.L_51 - .L_50)
.L_50:
        /*0fac*/ 	.word	0x00000100
        /*0fb0*/ 	.word	0x00000001
        /*0fb4*/ 	.word	0x00000001


	//----- nvinfo : EIATTR_CRS_STACK_SIZE
	.align		4
.L_51:
        /*0fb8*/ 	.byte	0x04, 0x1e
        /*0fba*/ 	.short	(.L_53 - .L_52)
.L_52:
        /*0fbc*/ 	.word	0x00000000


	//----- nvinfo : EIATTR_CBANK_PARAM_SIZE
	.align		4
.L_53:
        /*0fc0*/ 	.byte	0x03, 0x19
        /*0fc2*/ 	.short	0x0800


	//----- nvinfo : EIATTR_PARAM_CBANK
	.align		4
        /*0fc4*/ 	.byte	0x04, 0x0a
        /*0fc6*/ 	.short	(.L_55 - .L_54)
	.align		4
.L_54:
        /*0fc8*/ 	.word	index@(.nv.constant0._ZN7cutlass13device_kernelINS_4gemm6kernel13GemmUniversalIN4cute5tupleIJiiiiEEENS1_10collective13CollectiveMmaINS1_35MainloopSm100TmaUmmaWarpSpecializedILi34ELi2ELi4ENS5_IJNS4_1CILi1EEENSA_ILi2EEESB_EEEEENS5_IJNSA_ILi64EEENSA_ILi128EEENSA_ILi32EEEEEEaNS5_IJlSB_lEEEaSJ_NS4_8TiledMMAINS4_8MMA_AtomIJNS4_15SM100_MMA_S8_SSIaaiLi64ELi128ELNS4_4UMMA5MajorE0ELSO_0ELNSN_8SaturateE0EEEEEENS4_6LayoutINS5_IJSB_SB_SB_EEENS5_IJNSA_ILi0EEESU_SU_EEEEENS5_IJNS4_10UnderscoreESX_SX_EEEEENS4_23SM90_TMA_LOAD_MULTICASTENS4_14ComposedLayoutINS4_7SwizzleILi1ELi4ELi3EEENS4_18smem_ptr_flag_bitsILi8EEENSS_INS5_IJNSA_ILi8EEESH_EEENS5_IJSH_SB_EEEEEEEvNS4_8identityENS4_13SM90_TMA_LOADES1A_vS1B_EENS_8epilogue10collective18CollectiveEpilogueINS1E_23Sm100TmaWarpSpecializedILi2ELi2ELi32ELb0ELb0EEEJSI_NS5_IJNSS_ISF_SB_EES1J_EEEaSJ_aSJ_NS1E_6fusion15FusionCallbacksIS1I_NS1L_17LinearCombinationIaiaiLNS_15FloatRoundStyleE2EEESI_S1K_JEEENS4_5SM1004TMEM4LOAD26SM100_TMEM_LOAD_16dp32b32xES1C_NS11_INS12_ILi2ELi4ELi3EEES15_NSS_INS5_IJS16_SF_EEENS5_IJSF_SB_EEEEEEENS4_39AutoVectorizingCopyWithAssumedAlignmentILi128EEENS4_14SM90_TMA_STOREES1Z_S21_S21_EEEvvEEEEvNT_6ParamsE)
        /*0fcc*/ 	.short	0x0380
        /*0fce*/ 	.short	0x0800


	//----- nvinfo : EIATTR_SW_WAR
	.align		4
.L_55:
        /*0fd0*/ 	.byte	0x04, 0x36
        /*0fd2*/ 	.short	(.L_57 - .L_56)
.L_56:
        /*0fd4*/ 	.word	0x00000008
.L_57:


//--------------------- .nv.callgraph             --------------------------
	.section	.nv.callgraph,"",@"SHT_CUDA_CALLGRAPH"
	.align	4
	.sectionentsize	8
	.align		4
        /*0000*/ 	.word	0x00000000
	.align		4
        /*0004*/ 	.word	0xffffffff
	.align		4
        /*0008*/ 	.word	index@(_ZN7cutlass13device_kernelINS_4gemm6kernel13GemmUniversalIN4cute5tupleIJiiiiEEENS1_10collective13CollectiveMmaINS1_35MainloopSm100TmaUmmaWarpSpecializedILi34ELi2ELi4ENS5_IJNS4_1CILi1EEENSA_ILi2EEESB_EEEEENS5_IJNSA_ILi64EEENSA_ILi128EEENSA_ILi32EEEEEEaNS5_IJlSB_lEEEaSJ_NS4_8TiledMMAINS4_8MMA_AtomIJNS4_15SM100_MMA_S8_SSIaaiLi64ELi128ELNS4_4UMMA5MajorE0ELSO_0ELNSN_8SaturateE0EEEEEENS4_6LayoutINS5_IJSB_SB_SB_EEENS5_IJNSA_ILi0EEESU_SU_EEEEENS5_IJNS4_10UnderscoreESX_SX_EEEEENS4_23SM90_TMA_LOAD_MULTICASTENS4_14ComposedLayoutINS4_7SwizzleILi1ELi4ELi3EEENS4_18smem_ptr_flag_bitsILi8EEENSS_INS5_IJNSA_ILi8EEESH_EEENS5_IJSH_SB_EEEEEEEvNS4_8identityENS4_13SM90_TMA_LOADES1A_vS1B_EENS_8epilogue10collective18CollectiveEpilogueINS1E_23Sm100TmaWarpSpecializedILi2ELi2ELi32ELb0ELb0EEEJSI_NS5_IJNSS_ISF_SB_EES1J_EEEaSJ_aSJ_NS1E_6fusion15FusionCallbacksIS1I_NS1L_17LinearCombinationIaiaiLNS_15FloatRoundStyleE2EEESI_S1K_JEEENS4_5SM1004TMEM4LOAD26SM100_TMEM_LOAD_16dp32b32xES1C_NS11_INS12_ILi2ELi4ELi3EEES15_NSS_INS5_IJS16_SF_EEENS5_IJSF_SB_EEEEEEENS4_39AutoVectorizingCopyWithAssumedAlignmentILi128EEENS4_14SM90_TMA_STOREES1Z_S21_S21_EEEvvEEEEvNT_6ParamsE)
	.align		4
        /*000c*/ 	.word	index@(__assertfail)
	.align		4
        /*0010*/ 	.word	0x00000000
	.align		4
        /*0014*/ 	.word	0xfffffffe
	.align		4
        /*0018*/ 	.word	0x00000000
	.align		4
        /*001c*/ 	.word	0xfffffffd
	.align		4
        /*0020*/ 	.word	0x00000000
	.align		4
        /*0024*/ 	.word	0xfffffffc


//--------------------- .nv.constant4             --------------------------
	.section	.nv.constant4,"a",@progbits
	.align	8
	.align		8
.nv.constant4:
        /*0000*/ 	.dword	__assertfail
	.align		8
        /*0008*/ 	.dword	__unnamed_1
	.align		8
        /*0010*/ 	.dword	__unnamed_2
	.align		8
        /*0018*/ 	.dword	_ZN39_INTERNAL_53f89c5f_4_k_cu_e1d3ac1f_91924cuda3std3__45__cpo5beginE
	.align		8
        /*0020*/ 	.dword	_ZN39_INTERNAL_53f89c5f_4_k_cu_e1d3ac1f_91924cuda3std3__45__cpo3endE
	.align		8
        /*0028*/ 	.dword	_ZN39_INTERNAL_53f89c5f_4_k_cu_e1d3ac1f_91924cuda3std3__45__cpo6cbeginE
	.align		8
        /*0030*/ 	.dword	_ZN39_INTERNAL_53f89c5f_4_k_cu_e1d3ac1f_91924cuda3std3__45__cpo4cendE
	.align		8
        /*0038*/ 	.dword	_ZN39_INTERNAL_53f89c5f_4_k_cu_e1d3ac1f_91924cuda3std3__441_GLOBAL__N__53f89c5f_4_k_cu_e1d3ac1f_91926ignoreE
	.align		8
        /*0040*/ 	.dword	_ZN39_INTERNAL_53f89c5f_4_k_cu_e1d3ac1f_91924cuda3std3__419piecewise_constructE
	.align		8
        /*0048*/ 	.dword	_ZN39_INTERNAL_53f89c5f_4_k_cu_e1d3ac1f_91924cuda3std3__48in_placeE
	.align		8
        /*0050*/ 	.dword	_ZN39_INTERNAL_53f89c5f_4_k_cu_e1d3ac1f_91924cuda3std6ranges3__45__cpo4swapE
	.align		8
        /*0058*/ 	.dword	_ZN39_INTERNAL_53f89c5f_4_k_cu_e1d3ac1f_91924cuda3std6ranges3__45__cpo9iter_moveE
	.align		8
        /*0060*/ 	.dword	_ZN39_INTERNAL_53f89c5f_4_k_cu_e1d3ac1f_91924cute7productE
	.align		8
        /*0068*/ 	.dword	_ZN39_INTERNAL_53f89c5f_4_k_cu_e1d3ac1f_91924cute1_E
	.align		8
        /*0070*/ 	.dword	$str$25
	.align		8
        /*0078*/ 	.dword	$str$26
	.align		8
        /*0080*/ 	.dword	$str$27
	.align		8
        /*0088*/ 	.dword	$str$28


//--------------------- .text._ZN7cutlass13device_kernelINS_4gemm6kernel13GemmUniversalIN4cute5tupleIJiiiiEEENS1_10collective13CollectiveMmaINS1_35MainloopSm100TmaUmmaWarpSpecializedILi34ELi2ELi4ENS5_IJNS4_1CILi1EEENSA_ILi2EEESB_EEEEENS5_IJNSA_ILi64EEENSA_ILi128EEENSA_ILi32EEEEEEaNS5_IJlSB_lEEEaSJ_NS4_8TiledMMAINS4_8MMA_AtomIJNS4_15SM100_MMA_S8_SSIaaiLi64ELi128ELNS4_4UMMA5MajorE0ELSO_0ELNSN_8SaturateE0EEEEEENS4_6LayoutINS5_IJSB_SB_SB_EEENS5_IJNSA_ILi0EEESU_SU_EEEEENS5_IJNS4_10UnderscoreESX_SX_EEEEENS4_23SM90_TMA_LOAD_MULTICASTENS4_14ComposedLayoutINS4_7SwizzleILi1ELi4ELi3EEENS4_18smem_ptr_flag_bitsILi8EEENSS_INS5_IJNSA_ILi8EEESH_EEENS5_IJSH_SB_EEEEEEEvNS4_8identityENS4_13SM90_TMA_LOADES1A_vS1B_EENS_8epilogue10collective18CollectiveEpilogueINS1E_23Sm100TmaWarpSpecializedILi2ELi2ELi32ELb0ELb0EEEJSI_NS5_IJNSS_ISF_SB_EES1J_EEEaSJ_aSJ_NS1E_6fusion15FusionCallbacksIS1I_NS1L_17LinearCombinationIaiaiLNS_15FloatRoundStyleE2EEESI_S1K_JEEENS4_5SM1004TMEM4LOAD26SM100_TMEM_LOAD_16dp32b32xES1C_NS11_INS12_ILi2ELi4ELi3EEES15_NSS_INS5_IJS16_SF_EEENS5_IJSF_SB_EEEEEEENS4_39AutoVectorizingCopyWithAssumedAlignmentILi128EEENS4_14SM90_TMA_STOREES1Z_S21_S21_EEEvvEEEEvNT_6ParamsE --------------------------
	.section	.text._ZN7cutlass13device_kernelINS_4gemm6kernel13GemmUniversalIN4cute5tupleIJiiiiEEENS1_10collective13CollectiveMmaINS1_35MainloopSm100TmaUmmaWarpSpecializedILi34ELi2ELi4ENS5_IJNS4_1CILi1EEENSA_ILi2EEESB_EEEEENS5_IJNSA_ILi64EEENSA_ILi128EEENSA_ILi32EEEEEEaNS5_IJlSB_lEEEaSJ_NS4_8TiledMMAINS4_8MMA_AtomIJNS4_15SM100_MMA_S8_SSIaaiLi64ELi128ELNS4_4UMMA5MajorE0ELSO_0ELNSN_8SaturateE0EEEEEENS4_6LayoutINS5_IJSB_SB_SB_EEENS5_IJNSA_ILi0EEESU_SU_EEEEENS5_IJNS4_10UnderscoreESX_SX_EEEEENS4_23SM90_TMA_LOAD_MULTICASTENS4_14ComposedLayoutINS4_7SwizzleILi1ELi4ELi3EEENS4_18smem_ptr_flag_bitsILi8EEENSS_INS5_IJNSA_ILi8EEESH_EEENS5_IJSH_SB_EEEEEEEvNS4_8identityENS4_13SM90_TMA_LOADES1A_vS1B_EENS_8epilogue10collective18CollectiveEpilogueINS1E_23Sm100TmaWarpSpecializedILi2ELi2ELi32ELb0ELb0EEEJSI_NS5_IJNSS_ISF_SB_EES1J_EEEaSJ_aSJ_NS1E_6fusion15FusionCallbacksIS1I_NS1L_17LinearCombinationIaiaiLNS_15FloatRoundStyleE2EEESI_S1K_JEEENS4_5SM1004TMEM4LOAD26SM100_TMEM_LOAD_16dp32b32xES1C_NS11_INS12_ILi2ELi4ELi3EEES15_NSS_INS5_IJS16_SF_EEENS5_IJSF_SB_EEEEEEENS4_39AutoVectorizingCopyWithAssumedAlignmentILi128EEENS4_14SM90_TMA_STOREES1Z_S21_S21_EEEvvEEEEvNT_6ParamsE,"ax",@progbits
	.align	128
.text._ZN7cutlass13device_kernelINS_4gemm6kernel13GemmUniversalIN4cute5tupleIJiiiiEEENS1_10collective13CollectiveMmaINS1_35MainloopSm100TmaUmmaWarpSpecializedILi34ELi2ELi4ENS5_IJNS4_1CILi1EEENSA_ILi2EEESB_EEEEENS5_IJNSA_ILi64EEENSA_ILi128EEENSA_ILi32EEEEEEaNS5_IJlSB_lEEEaSJ_NS4_8TiledMMAINS4_8MMA_AtomIJNS4_15SM100_MMA_S8_SSIaaiLi64ELi128ELNS4_4UMMA5MajorE0ELSO_0ELNSN_8SaturateE0EEEEEENS4_6LayoutINS5_IJSB_SB_SB_EEENS5_IJNSA_ILi0EEESU_SU_EEEEENS5_IJNS4_10UnderscoreESX_SX_EEEEENS4_23SM90_TMA_LOAD_MULTICASTENS4_14ComposedLayoutINS4_7SwizzleILi1ELi4ELi3EEENS4_18smem_ptr_flag_bitsILi8EEENSS_INS5_IJNSA_ILi8EEESH_EEENS5_IJSH_SB_EEEEEEEvNS4_8identityENS4_13SM90_TMA_LOADES1A_vS1B_EENS_8epilogue10collective18CollectiveEpilogueINS1E_23Sm100TmaWarpSpecializedILi2ELi2ELi32ELb0ELb0EEEJSI_NS5_IJNSS_ISF_SB_EES1J_EEEaSJ_aSJ_NS1E_6fusion15FusionCallbacksIS1I_NS1L_17LinearCombinationIaiaiLNS_15FloatRoundStyleE2EEESI_S1K_JEEENS4_5SM1004TMEM4LOAD26SM100_TMEM_LOAD_16dp32b32xES1C_NS11_INS12_ILi2ELi4ELi3EEES15_NSS_INS5_IJS16_SF_EEENS5_IJSF_SB_EEEEEEENS4_39AutoVectorizingCopyWithAssumedAlignmentILi128EEENS4_14SM90_TMA_STOREES1Z_S21_S21_EEEvvEEEEvNT_6ParamsE:
        .type           _ZN7cutlass13device_kernelINS_4gemm6kernel13GemmUniversalIN4cute5tupleIJiiiiEEENS1_10collective13CollectiveMmaINS1_35MainloopSm100TmaUmmaWarpSpecializedILi34ELi2ELi4ENS5_IJNS4_1CILi1EEENSA_ILi2EEESB_EEEEENS5_IJNSA_ILi64EEENSA_ILi128EEENSA_ILi32EEEEEEaNS5_IJlSB_lEEEaSJ_NS4_8TiledMMAINS4_8MMA_AtomIJNS4_15SM100_MMA_S8_SSIaaiLi64ELi128ELNS4_4UMMA5MajorE0ELSO_0ELNSN_8SaturateE0EEEEEENS4_6LayoutINS5_IJSB_SB_SB_EEENS5_IJNSA_ILi0EEESU_SU_EEEEENS5_IJNS4_10UnderscoreESX_SX_EEEEENS4_23SM90_TMA_LOAD_MULTICASTENS4_14ComposedLayoutINS4_7SwizzleILi1ELi4ELi3EEENS4_18smem_ptr_flag_bitsILi8EEENSS_INS5_IJNSA_ILi8EEESH_EEENS5_IJSH_SB_EEEEEEEvNS4_8identityENS4_13SM90_TMA_LOADES1A_vS1B_EENS_8epilogue10collective18CollectiveEpilogueINS1E_23Sm100TmaWarpSpecializedILi2ELi2ELi32ELb0ELb0EEEJSI_NS5_IJNSS_ISF_SB_EES1J_EEEaSJ_aSJ_NS1E_6fusion15FusionCallbacksIS1I_NS1L_17LinearCombinationIaiaiLNS_15FloatRoundStyleE2EEESI_S1K_JEEENS4_5SM1004TMEM4LOAD26SM100_TMEM_LOAD_16dp32b32xES1C_NS11_INS12_ILi2ELi4ELi3EEES15_NSS_INS5_IJS16_SF_EEENS5_IJSF_SB_EEEEEEENS4_39AutoVectorizingCopyWithAssumedAlignmentILi128EEENS4_14SM90_TMA_STOREES1Z_S21_S21_EEEvvEEEEvNT_6ParamsE,@function
        .size           _ZN7cutlass13device_kernelINS_4gemm6kernel13GemmUniversalIN4cute5tupleIJiiiiEEENS1_10collective13CollectiveMmaINS1_35MainloopSm100TmaUmmaWarpSpecializedILi34ELi2ELi4ENS5_IJNS4_1CILi1EEENSA_ILi2EEESB_EEEEENS5_IJNSA_ILi64EEENSA_ILi128EEENSA_ILi32EEEEEEaNS5_IJlSB_lEEEaSJ_NS4_8TiledMMAINS4_8MMA_AtomIJNS4_15SM100_MMA_S8_SSIaaiLi64ELi128ELNS4_4UMMA5MajorE0ELSO_0ELNSN_8SaturateE0EEEEEENS4_6LayoutINS5_IJSB_SB_SB_EEENS5_IJNSA_ILi0EEESU_SU_EEEEENS5_IJNS4_10UnderscoreESX_SX_EEEEENS4_23SM90_TMA_LOAD_MULTICASTENS4_14ComposedLayoutINS4_7SwizzleILi1ELi4ELi3EEENS4_18smem_ptr_flag_bitsILi8EEENSS_INS5_IJNSA_ILi8EEESH_EEENS5_IJSH_SB_EEEEEEEvNS4_8identityENS4_13SM90_TMA_LOADES1A_vS1B_EENS_8epilogue10collective18CollectiveEpilogueINS1E_23Sm100TmaWarpSpecializedILi2ELi2ELi32ELb0ELb0EEEJSI_NS5_IJNSS_ISF_SB_EES1J_EEEaSJ_aSJ_NS1E_6fusion15FusionCallbacksIS1I_NS1L_17LinearCombinationIaiaiLNS_15FloatRoundStyleE2EEESI_S1K_JEEENS4_5SM1004TMEM4LOAD26SM100_TMEM_LOAD_16dp32b32xES1C_NS11_INS12_ILi2ELi4ELi3EEES15_NSS_INS5_IJS16_SF_EEENS5_IJSF_SB_EEEEEEENS4_39AutoVectorizingCopyWithAssumedAlignmentILi128EEENS4_14SM90_TMA_STOREES1Z_S21_S21_EEEvvEEEEvNT_6ParamsE,(.L_x_240 - _ZN7cutlass13device_kernelINS_4gemm6kernel13GemmUniversalIN4cute5tupleIJiiiiEEENS1_10collective13CollectiveMmaINS1_35MainloopSm100TmaUmmaWarpSpecializedILi34ELi2ELi4ENS5_IJNS4_1CILi1EEENSA_ILi2EEESB_EEEEENS5_IJNSA_ILi64EEENSA_ILi128EEENSA_ILi32EEEEEEaNS5_IJlSB_lEEEaSJ_NS4_8TiledMMAINS4_8MMA_AtomIJNS4_15SM100_MMA_S8_SSIaaiLi64ELi128ELNS4_4UMMA5MajorE0ELSO_0ELNSN_8SaturateE0EEEEEENS4_6LayoutINS5_IJSB_SB_SB_EEENS5_IJNSA_ILi0EEESU_SU_EEEEENS5_IJNS4_10UnderscoreESX_SX_EEEEENS4_23SM90_TMA_LOAD_MULTICASTENS4_14ComposedLayoutINS4_7SwizzleILi1ELi4ELi3EEENS4_18smem_ptr_flag_bitsILi8EEENSS_INS5_IJNSA_ILi8EEESH_EEENS5_IJSH_SB_EEEEEEEvNS4_8identityENS4_13SM90_TMA_LOADES1A_vS1B_EENS_8epilogue10collective18CollectiveEpilogueINS1E_23Sm100TmaWarpSpecializedILi2ELi2ELi32ELb0ELb0EEEJSI_NS5_IJNSS_ISF_SB_EES1J_EEEaSJ_aSJ_NS1E_6fusion15FusionCallbacksIS1I_NS1L_17LinearCombinationIaiaiLNS_15FloatRoundStyleE2EEESI_S1K_JEEENS4_5SM1004TMEM4LOAD26SM100_TMEM_LOAD_16dp32b32xES1C_NS11_INS12_ILi2ELi4ELi3EEES15_NSS_INS5_IJS16_SF_EEENS5_IJSF_SB_EEEEEEENS4_39AutoVectorizingCopyWithAssumedAlignmentILi128EEENS4_14SM90_TMA_STOREES1Z_S21_S21_EEEvvEEEEvNT_6ParamsE)
        .other          _ZN7cutlass13device_kernelINS_4gemm6kernel13GemmUniversalIN4cute5tupleIJiiiiEEENS1_10collective13CollectiveMmaINS1_35MainloopSm100TmaUmmaWarpSpecializedILi34ELi2ELi4ENS5_IJNS4_1CILi1EEENSA_ILi2EEESB_EEEEENS5_IJNSA_ILi64EEENSA_ILi128EEENSA_ILi32EEEEEEaNS5_IJlSB_lEEEaSJ_NS4_8TiledMMAINS4_8MMA_AtomIJNS4_15SM100_MMA_S8_SSIaaiLi64ELi128ELNS4_4UMMA5MajorE0ELSO_0ELNSN_8SaturateE0EEEEEENS4_6LayoutINS5_IJSB_SB_SB_EEENS5_IJNSA_ILi0EEESU_SU_EEEEENS5_IJNS4_10UnderscoreESX_SX_EEEEENS4_23SM90_TMA_LOAD_MULTICASTENS4_14ComposedLayoutINS4_7SwizzleILi1ELi4ELi3EEENS4_18smem_ptr_flag_bitsILi8EEENSS_INS5_IJNSA_ILi8EEESH_EEENS5_IJSH_SB_EEEEEEEvNS4_8identityENS4_13SM90_TMA_LOADES1A_vS1B_EENS_8epilogue10collective18CollectiveEpilogueINS1E_23Sm100TmaWarpSpecializedILi2ELi2ELi32ELb0ELb0EEEJSI_NS5_IJNSS_ISF_SB_EES1J_EEEaSJ_aSJ_NS1E_6fusion15FusionCallbacksIS1I_NS1L_17LinearCombinationIaiaiLNS_15FloatRoundStyleE2EEESI_S1K_JEEENS4_5SM1004TMEM4LOAD26SM100_TMEM_LOAD_16dp32b32xES1C_NS11_INS12_ILi2ELi4ELi3EEES15_NSS_INS5_IJS16_SF_EEENS5_IJSF_SB_EEEEEEENS4_39AutoVectorizingCopyWithAssumedAlignmentILi128EEENS4_14SM90_TMA_STOREES1Z_S21_S21_EEEvvEEEEvNT_6ParamsE,@"STO_CUDA_ENTRY STV_DEFAULT"
_ZN7cutlass13device_kernelINS_4gemm6kernel13GemmUniversalIN4cute5tupleIJiiiiEEENS1_10collective13CollectiveMmaINS1_35MainloopSm100TmaUmmaWarpSpecializedILi34ELi2ELi4ENS5_IJNS4_1CILi1EEENSA_ILi2EEESB_EEEEENS5_IJNSA_ILi64EEENSA_ILi128EEENSA_ILi32EEEEEEaNS5_IJlSB_lEEEaSJ_NS4_8TiledMMAINS4_8MMA_AtomIJNS4_15SM100_MMA_S8_SSIaaiLi64ELi128ELNS4_4UMMA5MajorE0ELSO_0ELNSN_8SaturateE0EEEEEENS4_6LayoutINS5_IJSB_SB_SB_EEENS5_IJNSA_ILi0EEESU_SU_EEEEENS5_IJNS4_10UnderscoreESX_SX_EEEEENS4_23SM90_TMA_LOAD_MULTICASTENS4_14ComposedLayoutINS4_7SwizzleILi1ELi4ELi3EEENS4_18smem_ptr_flag_bitsILi8EEENSS_INS5_IJNSA_ILi8EEESH_EEENS5_IJSH_SB_EEEEEEEvNS4_8identityENS4_13SM90_TMA_LOADES1A_vS1B_EENS_8epilogue10collective18CollectiveEpilogueINS1E_23Sm100TmaWarpSpecializedILi2ELi2ELi32ELb0ELb0EEEJSI_NS5_IJNSS_ISF_SB_EES1J_EEEaSJ_aSJ_NS1E_6fusion15FusionCallbacksIS1I_NS1L_17LinearCombinationIaiaiLNS_15FloatRoundStyleE2EEESI_S1K_JEEENS4_5SM1004TMEM4LOAD26SM100_TMEM_LOAD_16dp32b32xES1C_NS11_INS12_ILi2ELi4ELi3EEES15_NSS_INS5_IJS16_SF_EEENS5_IJSF_SB_EEEEEEENS4_39AutoVectorizingCopyWithAssumedAlignmentILi128EEENS4_14SM90_TMA_STOREES1Z_S21_S21_EEEvvEEEEvNT_6ParamsE:
[----:B------:R-:W1:Y:S01]  /*0000*/  LDC R1, c[0x0][0x37c] ;  /* 0x0000df00ff017b82 */ /* 0x000e620000000800 */
[----:B------:R-:W2:Y:S01]  /*0010*/  S2R R84, SR_TID.X ;  /* 0x0000000000547919 */ /* 0x000ea20000002100 */
[----:B------:R-:W3:Y:S01]  /*0020*/  LDCU.64 UR8, c[0x0][0x890] ;  /* 0x00011200ff0877ac */ /* 0x000ee20008000a00 */
[----:B------:R-:W-:Y:S02]  /*0030*/  PRMT R74, RZ, 0x7610, R74 ;  /* 0x00007610ff4a7816 */ /* 0x000fe4000000004a */
[----:B------:R-:W-:Y:S01]  /*0040*/  ELECT P3, URZ, PT ;  /* 0x0000000000ff782f */ /* 0x000fe20003860000 */
[----:B---3--:R-:W-:-:S04]  /*0050*/  UISETP.NE.U32.AND UP0, UPT, UR8, URZ, UPT ;  /* 0x000000ff0800728c */ /* 0x008fc8000bf05070 */
[----:B------:R-:W-:Y:S01]  /*0060*/  UISETP.NE.AND.EX UP0, UPT, UR9, URZ, UPT, UP0 ;  /* 0x000000ff0900728c */ /* 0x000fe2000bf05300 */
[----:B--2---:R-:W-:-:S05]  /*0070*/  SHF.R.U32.HI R75, RZ, 0x5, R84 ;  /* 0x00000005ff4b7819 */ /* 0x004fca0000011654 */
[----:B------:R-:W2:Y:S02]  /*0080*/  SHFL.IDX PT, R0, R75, RZ, 0x1f ;  /* 0x00001fff4b007589 */ /* 0x000ea400000e0000 */
[----:B--2---:R-:W-:Y:S01]  /*0090*/  R2UR UR17, R0 ;  /* 0x00000000001172ca */ /* 0x004fe200000e0000 */
[----:B-1----:R-:W-:-:S14]  /*00a0*/  BRA.U UP0, `(.L_x_0) ;  /* 0x0000000100307547 */ /* 0x002fdc000b800000 */
[----:B------:R-:W1:Y:S02]  /*00b0*/  LDCU.64 UR4, c[0x0][0x888] ;  /* 0x00011100ff0477ac */ /* 0x000e640008000a00 */
[----:B-1----:R-:W-:-:S04]  /*00c0*/  UISETP.NE.U32.AND UP0, UPT, UR4, URZ, UPT ;  /* 0x000000ff0400728c */ /* 0x002fc8000bf05070 */
[----:B------:R-:W-:-:S09]  /*00d0*/  UISETP.NE.AND.EX UP0, UPT, UR5, URZ, UPT, UP0 ;  /* 0x000000ff0500728c */ /* 0x000fd2000bf05300 */
[----:B------:R-:W-:Y:S05]  /*00e0*/  BRA.U !UP0, `(.L_x_1) ;  /* 0x0000000108147547 */ /* 0x000fea000b800000 */
[----:B------:R-:W1:Y:S01]  /*00f0*/  LDC.64 R40, c[0x0][0x888] ;  /* 0x00022200ff287b82 */ /* 0x000e620000000a00 */
[----:B------:R-:W1:Y:S02]  /*0100*/  LDCU.64 UR4, c[0x0][0x358] ;  /* 0x00006b00ff0477ac */ /* 0x000e640008000a00 */
[----:B-1----:R1:W5:Y:S01]  /*0110*/  LDG.E R40, desc[UR4][R40.64] ;  /* 0x0000000428287981 */ /* 0x002362000c1e1900 */
[----:B------:R-:W-:Y:S01]  /*0120*/  HFMA2 R74, -RZ, RZ, 0, 5.9604644775390625e-08 ;  /* 0x00000001ff4a7431 */ /* 0x000fe200000001ff */
[----:B------:R-:W-:Y:S05]  /*0130*/  BRA `(.L_x_0) ;  /* 0x00000000000c7947 */ /* 0x000fea0003800000 */
.L_x_1:
[----:B------:R-:W1:Y:S01]  /*0140*/  LDCU UR4, c[0x0][0x880] ;  /* 0x00011000ff0477ac */ /* 0x000e620008000800 */
[----:B------:R-:W-:Y:S01]  /*0150*/  HFMA2 R74, -RZ, RZ, 0, 5.9604644775390625e-08 ;  /* 0x00000001ff4a7431 */ /* 0x000fe200000001ff */
[----:B-1----:R-:W-:-:S07]  /*0160*/  MOV R40, UR4 ;  /* 0x0000000400287c02 */ /* 0x002fce0008000f00 */
.L_x_0:
[----:B------:R-:W2:Y:S02]  /*0170*/  LDCU.64 UR4, c[0x0][0x8b0] ;  /* 0x00011600ff0477ac */ /* 0x000ea40008000a00 */
[----:B--2---:R-:W-:-:S04]  /*0180*/  UISETP.NE.U32.AND UP0, UPT, UR4, URZ, UPT ;  /* 0x000000ff0400728c */ /* 0x004fc8000bf05070 */
[----:B------:R-:W-:-:S09]  /*0190*/  UISETP.NE.AND.EX UP0, UPT, UR5, URZ, UPT, UP0 ;  /* 0x000000ff0500728c */ /* 0x000fd2000bf05300 */
[----:B------:R-:W-:Y:S05]  /*01a0*/  BRA.U UP0, `(.L_x_2) ;  /* 0x0000000100287547 */ /* 0x000fea000b800000 */
[----:B------:R-:W2:Y:S02]  /*01b0*/  LDCU.64 UR4, c[0x0][0x8a8] ;  /* 0x00011500ff0477ac */ /* 0x000ea40008000a00 */
[----:B--2---:R-:W-:-:S04]  /*01c0*/  UISETP.NE.U32.AND UP0, UPT, UR4, URZ, UPT ;  /* 0x000000ff0400728c */ /* 0x004fc8000bf05070 */
[----:B------:R-:W-:-:S09]  /*01d0*/  UISETP.NE.AND.EX UP0, UPT, UR5, URZ, UPT, UP0 ;  /* 0x000000ff0500728c */ /* 0x000fd2000bf05300 */
[----:B------:R-:W-:Y:S05]  /*01e0*/  BRA.U !UP0, `(.L_x_3) ;  /* 0x0000000108107547 */ /* 0x000fea000b800000 */
[----:B------:R-:W2:Y:S01]  /*01f0*/  LDC.64 R38, c[0x0][0x8a8] ;  /* 0x00022a00ff267b82 */ /* 0x000ea20000000a00 */
[----:B------:R-:W2:Y:S02]  /*0200*/  LDCU.64 UR4, c[0x0][0x358] ;  /* 0x00006b00ff0477ac */ /* 0x000ea40008000a00 */
[----:B--2---:R2:W5:Y:S01]  /*0210*/  LDG.E R38, desc[UR4][R38.64] ;  /* 0x0000000426267981 */ /* 0x004562000c1e1900 */
[----:B------:R-:W-:Y:S05]  /*0220*/  BRA `(.L_x_2) ;  /* 0x0000000000087947 */ /* 0x000fea0003800000 */
.L_x_3:
[----:B------:R-:W2:Y:S02]  /*0230*/  LDCU UR4, c[0x0][0x8a0] ;  /* 0x00011400ff0477ac */ /* 0x000ea40008000800 */
[----:B--2---:R-:W-:Y:S02]  /*0240*/  MOV R38, UR4 ;  /* 0x0000000400267c02 */ /* 0x004fe40008000f00 */
.L_x_2:
[----:B------:R-:W-:Y:S01]  /*0250*/  IMAD.U32 R0, RZ, RZ, UR17 ;  /* 0x00000011ff007e24 */ /* 0x000fe2000f8e00ff */
[----:B------:R-:W-:Y:S04]  /*0260*/  BSSY.RECONVERGENT B0, `(.L_x_4) ;  /* 0x000000c000007945 */ /* 0x000fe80003800200 */
[C---:B------:R-:W-:Y:S02]  /*0270*/  ISETP.NE.OR P1, PT, R0.reuse, 0x1, !P3 ;  /* 0x000000010000780c */ /* 0x040fe40005f25670 */
[----:B------:R-:W-:-:S11]  /*0280*/  ISETP.NE.OR P0, PT, R0, 0x3, !P3 ;  /* 0x000000030000780c */ /* 0x000fd60005f05670 */
[----:B------:R-:W-:Y:S05]  /*0290*/  @P1 BRA `(.L_x_5) ;  /* 0x0000000000201947 */ /* 0x000fea0003800000 */
[----:B------:R-:W3:Y:S02]  /*02a0*/  LDCU.64 UR4, c[0x0][0x348] ;  /* 0x00006900ff0477ac */ /* 0x000ee40008000a00 */
[----:B---3--:R-:W-:Y:S02]  /*02b0*/  UIADD3 UR6, UP1, UPT, UR4, 0x80, URZ ;  /* 0x0000008004067890 */ /* 0x008fe4000ff3e0ff */
[----:B------:R-:W-:Y:S02]  /*02c0*/  UIADD3 UR4, UP0, UPT, UR4, 0x180, URZ ;  /* 0x0000018004047890 */ /* 0x000fe4000ff1e0ff */
[----:B------:R-:W-:Y:S02]  /*02d0*/  UIADD3.X UR7, UPT, UPT, URZ, UR5, URZ, UP1, !UPT ;  /* 0x00000005ff077290 */ /* 0x000fe40008ffe4ff */
[----:B------:R-:W-:-:S07]  /*02e0*/  UIADD3.X UR5, UPT, UPT, URZ, UR5, URZ, UP0, !UPT ;  /* 0x00000005ff057290 */ /* 0x000fce00087fe4ff */
[----:B------:R3:W-:Y:S02]  /*02f0*/  UTMACCTL.PF [UR6] ;  /* 0x00000000060079b9 */ /* 0x0007e40008040000 */
[----:B------:R3:W-:Y:S02]  /*0300*/  UTMACCTL.PF [UR4] ;  /* 0x00000000040079b9 */ /* 0x0007e40008040000 */
[----:B---3--:R-:W-:Y:S01]  /*0310*/  NOP ;  /* 0x0000000000007918 */ /* 0x008fe20000000000 */
.L_x_5:
[----:B------:R-:W-:Y:S05]  /*0320*/  BSYNC.RECONVERGENT B0 ;  /* 0x0000000000007941 */ /* 0x000fea0003800200 */
.L_x_4:
[----:B------:R-:W-:Y:S04]  /*0330*/  BSSY.RECONVERGENT B0, `(.L_x_6) ;  /* 0x000000a000007945 */ /* 0x000fe80003800200 */
        /* <DEDUP_REMOVED lines=9> */
.L_x_7:
[----:B------:R-:W-:Y:S05]  /*03d0*/  BSYNC.RECONVERGENT B0 ;  /* 0x0000000000007941 */ /* 0x000fea0003800200 */
.L_x_6:
[----:B------:R-:W3:Y:S01]  /*03e0*/  LDCU.64 UR4, c[0x0][0x888] ;  /* 0x00011100ff0477ac */ /* 0x000ee20008000a00 */
[----:B------:R-:W-:Y:S02]  /*03f0*/  UISETP.EQ.U32.AND UP1, UPT, UR8, URZ, UPT ;  /* 0x000000ff0800728c */ /* 0x000fe4000bf22070 */
[----:B------:R-:W-:Y:S02]  /*0400*/  UPLOP3.LUT UP3, UPT, UPT, UPT, UPT, 0x80, 0x8 ;  /* 0x000000000008789c */ /* 0x000fe40003f6f070 */
[----:B---3--:R-:W-:-:S04]  /*0410*/  UISETP.NE.U32.AND UP0, UPT, UR4, URZ, UPT ;  /* 0x000000ff0400728c */ /* 0x008fc8000bf05070 */
[----:B------:R-:W-:-:S04]  /*0420*/  UISETP.NE.AND.EX UP0, UPT, UR5, URZ, UPT, UP0 ;  /* 0x000000ff0500728c */ /* 0x000fc8000bf05300 */
[----:B------:R-:W-:-:S04]  /*0430*/  UISETP.EQ.OR.EX UP2, UPT, UR9, URZ, !UP0, UP1 ;  /* 0x000000ff0900728c */ /* 0x000fc8000c742710 */
[----:B------:R-:W-:-:S06]  /*0440*/  UP2UR UR4, UPR, URZ, 0x4 ;  /* 0x00000004ff047883 */ /* 0x000fcc0008000000 */
[----:B------:R-:W-:Y:S01]  /*0450*/  MOV R77, UR4 ;  /* 0x00000004004d7c02 */ /* 0x000fe20008000f00 */
[----:B------:R-:W-:Y:S06]  /*0460*/  BRA.U !UP2, `(.L_x_8) ;  /* 0x000000010a207547 */ /* 0x000fec000b800000 */
[----:B-----5:R-:W-:Y:S01]  /*0470*/  R2UR UR5, R40 ;  /* 0x00000000280572ca */ /* 0x020fe200000e0000 */
[----:B------:R-:W-:Y:S02]  /*0480*/  UISETP.NE.U32.AND UP1, UPT, UR8, URZ, UPT ;  /* 0x000000ff0800728c */ /* 0x000fe4000bf25070 */
[----:B------:R-:W-:Y:S02]  /*0490*/  USEL UR4, URZ, 0xffffffff, UP0 ;  /* 0xffffffffff047887 */ /* 0x000fe40008000000 */
[----:B------:R-:W-:-:S08]  /*04a0*/  UISETP.NE.AND.EX UP1, UPT, UR9, URZ, UPT, UP1 ;  /* 0x000000ff0900728c */ /* 0x000fd0000bf25310 */
[----:B------:R-:W-:-:S04]  /*04b0*/  UISETP.NE.AND UP0, UPT, UR5, URZ, UPT ;  /* 0x000000ff0500728c */ /* 0x000fc8000bf05270 */
[----:B------:R-:W-:-:S04]  /*04c0*/  @!UP1 USEL UR4, URZ, 0xffffffff, UP0 ;  /* 0xffffffffff049887 */ /* 0x000fc80008000000 */
[----:B------:R-:W-:-:S04]  /*04d0*/  ULOP3.LUT UR4, UR4, 0x1, URZ, 0xc0, !UPT ;  /* 0x0000000104047892 */ /* 0x000fc8000f8ec0ff */
[----:B------:R-:W-:-:S11]  /*04e0*/  UISETP.NE.U32.AND UP3, UPT, UR4, 0x1, UPT ;  /* 0x000000010400788c */ /* 0x000fd6000bf65070 */
.L_x_8:
[----:B------:R-:W3:Y:S01]  /*04f0*/  SHFL.IDX PT, R2, R75, RZ, 0x1f ;  /* 0x00001fff4b027589 */ /* 0x000ee200000e0000 */
[----:B------:R-:W-:-:S04]  /*0500*/  UISETP.NE.AND UP0, UPT, UR17, 0x2, UPT ;  /* 0x000000021100788c */ /* 0x000fc8000bf05270 */
[----:B------:R-:W-:Y:S01]  /*0510*/  USEL UR37, URZ, 0x1, UP0 ;  /* 0x00000001ff257887 */ /* 0x000fe20008000000 */
[----:B---3--:R-:W-:-:S13]  /*0520*/  ISETP.NE.AND P0, PT, R2, RZ, PT ;  /* 0x000000ff0200720c */ /* 0x008fda0003f05270 */
[----:B------:R-:W-:Y:S05]  /*0530*/  @P0 BRA `(.L_x_9) ;  /* 0x0000000400540947 */ /* 0x000fea0003800000 */
[----:B------:R-:W-:Y:S01]  /*0540*/  ELECT P0, URZ, PT ;  /* 0x0000000000ff782f */ /* 0x000fe20003800000 */
[----:B------:R-:W-:-:S12]  /*0550*/  BSSY.RECONVERGENT B0, `(.L_x_9) ;  /* 0x0000053000007945 */ /* 0x000fd80003800200 */
[----:B------:R-:W-:Y:S05]  /*0560*/  @!P0 BRA `(.L_x_10) ;  /* 0x0000000400448947 */ /* 0x000fea0003800000 */
[----:B------:R-:W3:Y:S01]  /*0570*/  S2UR UR4, SR_CgaCtaId ;  /* 0x00000000000479c3 */ /* 0x000ee20000008800 */
[----:B------:R-:W-:Y:S01]  /*0580*/  UMOV UR5, 0x400 ;  /* 0x0000040000057882 */ /* 0x000fe20000000000 */
[----:B------:R-:W-:Y:S01]  /*0590*/  UMOV UR8, 0x1 ;  /* 0x0000000100087882 */ /* 0x000fe20000000000 */
[----:B------:R-:W-:Y:S01]  /*05a0*/  UMOV UR6, 0x2 ;  /* 0x0000000200067882 */ /* 0x000fe20000000000 */
[----:B------:R-:W-:-:S04]  /*05b0*/  UIADD3 UR8, UPT, UPT, -UR8, 0x100000, URZ ;  /* 0x0010000008087890 */ /* 0x000fc8000fffe1ff */
[----:B------:R-:W-:Y:S02]  /*05c0*/  USHF.L.U32 UR9, UR8, 0xb, URZ ;  /* 0x0000000b08097899 */ /* 0x000fe400080006ff */
[----:B------:R-:W-:Y:S02]  /*05d0*/  USHF.L.U32 UR8, UR8, 0x1, URZ ;  /* 0x0000000108087899 */ /* 0x000fe400080006ff */
[----:B------:R-:W-:-:S04]  /*05e0*/  UIADD3 UR6, UPT, UPT, -UR6, 0x100000, URZ ;  /* 0x0010000006067890 */ /* 0x000fc8000fffe1ff */
[----:B------:R-:W-:Y:S02]  /*05f0*/  USHF.L.U32 UR7, UR6, 0xb, URZ ;  /* 0x0000000b06077899 */ /* 0x000fe400080006ff */
[----:B------:R-:W-:Y:S02]  /*0600*/  USHF.L.U32 UR6, UR6, 0x1, URZ ;  /* 0x0000000106067899 */ /* 0x000fe400080006ff */
[----:B---3--:R-:W-:Y:S01]  /*0610*/  ULEA UR4, UR4, UR5, 0x18 ;  /* 0x0000000504047291 */ /* 0x008fe2000f8ec0ff */
[----:B------:R-:W3:Y:S11]  /*0620*/  FENCE.VIEW.ASYNC.S ;  /* 0x00000000000073c6 */ /* 0x000ef60000000000 */
[----:B---3--:R3:W4:Y:S01]  /*0630*/  SYNCS.EXCH.64 URZ, [UR4], UR8 ;  /* 0x0000000804ff75b2 */ /* 0x0087220008000100 */
[----:B------:R3:W1:Y:S01]  /*0640*/  SYNCS.EXCH.64 URZ, [UR4+0x110], UR6 ;  /* 0x0001100604ff75b2 */ /* 0x0006620008000100 */
        /* <DEDUP_REMOVED lines=65> */
[----:B------:R3:W1:Y:S02]  /*0a60*/  SYNCS.EXCH.64 URZ, [UR4+0x218], UR6 ;  /* 0x0002180604ff75b2 */ /* 0x0006640008000100 */
[----:B---34-:R-:W-:Y:S01]  /*0a70*/  NOP ;  /* 0x0000000000007918 */ /* 0x018fe20000000000 */
.L_x_10:
[----:B------:R-:W-:Y:S05]  /*0a80*/  BSYNC.RECONVERGENT B0 ;  /* 0x0000000000007941 */ /* 0x000fea0003800200 */
.L_x_9:
[----:B------:R-:W3:Y:S01]  /*0a90*/  SHFL.IDX PT, R2, R75, RZ, 0x1f ;  /* 0x00001fff4b027589 */ /* 0x000ee200000e0000 */
[----:B------:R-:W-:Y:S01]  /*0aa0*/  NOP ;  /* 0x0000000000007918 */ /* 0x000fe20000000000 */
[----:B---3--:R-:W-:-:S13]  /*0ab0*/  ISETP.NE.AND P0, PT, R2, 0x1, PT ;  /* 0x000000010200780c */ /* 0x008fda0003f05270 */
[----:B------:R-:W-:Y:S05]  /*0ac0*/  @P0 BRA `(.L_x_11) ;  /* 0x0000000000480947 */ /* 0x000fea0003800000 */
        /* <DEDUP_REMOVED lines=9> */
[----:B------:R-:W-:Y:S01]  /*0b60*/  USHF.L.U32 UR6, UR6, 0x1, URZ ;  /* 0x0000000106067899 */ /* 0x000fe200080006ff */
[----:B------:R-:W-:Y:S01]  /*0b70*/  ELECT P0, URZ, PT ;  /* 0x0000000000ff782f */ /* 0x000fe20003800000 */
[----:B---3--:R-:W-:Y:S01]  /*0b80*/  ULEA UR4, UR4, UR5, 0x18 ;  /* 0x0000000504047291 */ /* 0x008fe2000f8ec0ff */
[----:B------:R-:W3:Y:S11]  /*0b90*/  FENCE.VIEW.ASYNC.S ;  /* 0x00000000000073c6 */ /* 0x000ef60000000000 */
[----:B---3--:R3:W4:Y:S01]  /*0ba0*/  SYNCS.EXCH.64 URZ, [UR4+0x220], UR8 ;  /* 0x0002200804ff75b2 */ /* 0x0087220008000100 */
[----:B------:R3:W1:Y:S01]  /*0bb0*/  SYNCS.EXCH.64 URZ, [UR4+0x230], UR6 ;  /* 0x0002300604ff75b2 */ /* 0x0006620008000100 */
[----:B------:R3:W1:Y:S01]  /*0bc0*/  SYNCS.EXCH.64 URZ, [UR4+0x228], UR8 ;  /* 0x0002280804ff75b2 */ /* 0x0006620008000100 */
[----:B------:R3:W1:Y:S01]  /*0bd0*/  SYNCS.EXCH.64 URZ, [UR4+0x238], UR6 ;  /* 0x0002380604ff75b2 */ /* 0x0006620008000100 */
[----:B------:R-:W-:Y:S01]  /*0be0*/  NOP ;  /* 0x0000000000007918 */ /* 0x000fe20000000000 */
.L_x_11:
[----:B------:R-:W2:Y:S01]  /*0bf0*/  SHFL.IDX PT, R2, R75, RZ, 0x1f ;  /* 0x00001fff4b027589 */ /* 0x000ea200000e0000 */
[----:B------:R-:W-:Y:S01]  /*0c00*/  NOP ;  /* 0x0000000000007918 */ /* 0x000fe20000000000 */
[----:B--2---:R-:W-:-:S13]  /*0c10*/  ISETP.NE.AND P0, PT, R2, 0x3, PT ;  /* 0x000000030200780c */ /* 0x004fda0003f05270 */
[----:B------:R-:W-:Y:S05]  /*0c20*/  @P0 BRA `(.L_x_12) ;  /* 0x0000000000300947 */ /* 0x000fea0003800000 */
[----:B---3--:R-:W2:Y:S01]  /*0c30*/  S2UR UR6, SR_CgaCtaId ;  /* 0x00000000000679c3 */ /* 0x008ea20000008800 */
[----:B------:R-:W-:Y:S01]  /*0c40*/  UMOV UR4, 0x400 ;  /* 0x0000040000047882 */ /* 0x000fe20000000000 */
[----:B------:R-:W-:Y:S01]  /*0c50*/  UMOV UR5, 0x20 ;  /* 0x0000002000057882 */ /* 0x000fe20000000000 */
[----:B------:R-:W-:Y:S01]  /*0c60*/  ELECT P0, URZ, PT ;  /* 0x0000000000ff782f */ /* 0x000fe20003800000 */
[----:B--2---:R-:W-:Y:S02]  /*0c70*/  ULEA UR6, UR6, UR4, 0x18 ;  /* 0x0000000406067291 */ /* 0x004fe4000f8ec0ff */
[----:B------:R-:W-:-:S04]  /*0c80*/  UIADD3 UR4, UPT, UPT, -UR5, 0x100000, URZ ;  /* 0x0010000005047890 */ /* 0x000fc8000fffe1ff */
[----:B------:R-:W-:Y:S02]  /*0c90*/  USHF.L.U32 UR5, UR4, 0xb, URZ ;  /* 0x0000000b04057899 */ /* 0x000fe400080006ff */
[----:B------:R-:W-:Y:S01]  /*0ca0*/  USHF.L.U32 UR4, UR4, 0x1, URZ ;  /* 0x0000000104047899 */ /* 0x000fe200080006ff */
[----:B------:R-:W2:Y:S11]  /*0cb0*/  FENCE.VIEW.ASYNC.S ;  /* 0x00000000000073c6 */ /* 0x000eb60000000000 */
[----:B--2---:R2:W3:Y:S01]  /*0cc0*/  SYNCS.EXCH.64 URZ, [UR6+0x240], UR4 ;  /* 0x0002400406ff75b2 */ /* 0x0044e20008000100 */
[----:B------:R2:W1:Y:S01]  /*0cd0*/  SYNCS.EXCH.64 URZ, [UR6+0x248], UR4 ;  /* 0x0002480406ff75b2 */ /* 0x0004620008000100 */
[----:B------:R-:W-:Y:S01]  /*0ce0*/  NOP ;  /* 0x0000000000007918 */ /* 0x000fe20000000000 */
.L_x_12:
[----:B------:R-:W4:Y:S01]  /*0cf0*/  SHFL.IDX PT, R2, R75, RZ, 0x1f ;  /* 0x00001fff4b027589 */ /* 0x000f2200000e0000 */
[----:B------:R-:W-:Y:S01]  /*0d00*/  NOP ;  /* 0x0000000000007918 */ /* 0x000fe20000000000 */
[----:B----4-:R-:W-:-:S13]  /*0d10*/  ISETP.NE.AND P0, PT, R2, 0x4, PT ;  /* 0x000000040200780c */ /* 0x010fda0003f05270 */
[----:B------:R-:W-:Y:S05]  /*0d20*/  @P0 BRA `(.L_x_13) ;  /* 0x00000000004c0947 */ /* 0x000fea0003800000 */
[----:B--23--:R-:W2:Y:S01]  /*0d30*/  S2UR UR6, SR_CgaCtaId ;  /* 0x00000000000679c3 */ /* 0x00cea20000008800 */
[----:B------:R-:W-:Y:S01]  /*0d40*/  UMOV UR4, 0x1e0 ;  /* 0x000001e000047882 */ /* 0x000fe20000000000 */
[----:B------:R-:W-:Y:S01]  /*0d50*/  UMOV UR5, 0x400 ;  /* 0x0000040000057882 */ /* 0x000fe20000000000 */
[----:B------:R-:W-:Y:S01]  /*0d60*/  USEL UR4, UR4, 0x1a0, UP3 ;  /* 0x000001a004047887 */ /* 0x000fe20009800000 */
[----:B------:R-:W-:Y:S01]  /*0d70*/  UMOV UR8, 0x1 ;  /* 0x0000000100087882 */ /* 0x000fe20000000000 */
[----:B------:R-:W-:Y:S01]  /*0d80*/  ELECT P0, URZ, PT ;  /* 0x0000000000ff782f */ /* 0x000fe20003800000 */
[----:B------:R-:W-:-:S04]  /*0d90*/  UIADD3 UR8, UPT, UPT, -UR8, 0x100000, URZ ;  /* 0x0010000008087890 */ /* 0x000fc8000fffe1ff */
[----:B------:R-:W-:Y:S02]  /*0da0*/  USHF.L.U32 UR9, UR8, 0xb, URZ ;  /* 0x0000000b08097899 */ /* 0x000fe400080006ff */
[----:B------:R-:W-:Y:S02]  /*0db0*/  USHF.L.U32 UR8, UR8, 0x1, URZ ;  /* 0x0000000108087899 */ /* 0x000fe400080006ff */
[----:B--2---:R-:W-:Y:S02]  /*0dc0*/  ULEA UR6, UR6, UR5, 0x18 ;  /* 0x0000000506067291 */ /* 0x004fe4000f8ec0ff */
[----:B------:R-:W-:-:S04]  /*0dd0*/  UIADD3 UR4, UPT, UPT, -UR4, 0x100000, URZ ;  /* 0x0010000004047890 */ /* 0x000fc8000fffe1ff */
[----:B------:R-:W-:Y:S02]  /*0de0*/  USHF.L.U32 UR5, UR4, 0xb, URZ ;  /* 0x0000000b04057899 */ /* 0x000fe400080006ff */
[----:B------:R-:W-:Y:S01]  /*0df0*/  USHF.L.U32 UR4, UR4, 0x1, URZ ;  /* 0x0000000104047899 */ /* 0x000fe200080006ff */
[----:B------:R-:W2:Y:S03]  /*0e00*/  FENCE.VIEW.ASYNC.S ;  /* 0x00000000000073c6 */ /* 0x000ea60000000000 */
[----:B--2---:R4:W2:Y:S08]  /*0e10*/  SYNCS.EXCH.64 URZ, [UR6+0x250], UR8 ;  /* 0x0002500806ff75b2 */ /* 0x0048b00008000100 */
[----:B------:R4:W3:Y:S01]  /*0e20*/  SYNCS.EXCH.64 URZ, [UR6+0x260], UR4 ;  /* 0x0002600406ff75b2 */ /* 0x0008e20008000100 */
[----:B------:R4:W1:Y:S01]  /*0e30*/  SYNCS.EXCH.64 URZ, [UR6+0x258], UR8 ;  /* 0x0002580806ff75b2 */ /* 0x0008620008000100 */
[----:B------:R4:W1:Y:S02]  /*0e40*/  SYNCS.EXCH.64 URZ, [UR6+0x268], UR4 ;  /* 0x0002680406ff75b2 */ /* 0x0008640008000100 */
[----:B----4-:R-:W-:Y:S01]  /*0e50*/  NOP ;  /* 0x0000000000007918 */ /* 0x010fe20000000000 */
.L_x_13:
[----:B------:R-:W4:Y:S01]  /*0e60*/  SHFL.IDX PT, R2, R75, RZ, 0x1f ;  /* 0x00001fff4b027589 */ /* 0x000f2200000e0000 */
[----:B------:R-:W-:Y:S01]  /*0e70*/  NOP ;  /* 0x0000000000007918 */ /* 0x000fe20000000000 */
[----:B----4-:R-:W-:-:S13]  /*0e80*/  ISETP.NE.AND P0, PT, R2, 0x5, PT ;  /* 0x000000050200780c */ /* 0x010fda0003f05270 */
[----:B------:R-:W-:Y:S05]  /*0e90*/  @P0 BRA `(.L_x_14) ;  /* 0x0000000000580947 */ /* 0x000fea0003800000 */
[----:B--23--:R-:W2:Y:S01]  /*0ea0*/  S2UR UR4, SR_CgaCtaId ;  /* 0x00000000000479c3 */ /* 0x00cea20000008800 */
        /* <DEDUP_REMOVED lines=10> */
[----:B--2---:R-:W-:Y:S01]  /*0f50*/  ULEA UR4, UR4, UR5, 0x18 ;  /* 0x0000000504047291 */ /* 0x004fe2000f8ec0ff */
[----:B------:R-:W2:Y:S11]  /*0f60*/  FENCE.VIEW.ASYNC.S ;  /* 0x00000000000073c6 */ /* 0x000eb60000000000 */
[----:B--2---:R4:W2:Y:S01]  /*0f70*/  SYNCS.EXCH.64 URZ, [UR4+0x270], UR8 ;  /* 0x0002700804ff75b2 */ /* 0x0048a20008000100 */
[----:B------:R4:W3:Y:S01]  /*0f80*/  SYNCS.EXCH.64 URZ, [UR4+0x290], UR6 ;  /* 0x0002900604ff75b2 */ /* 0x0008e20008000100 */
[----:B------:R4:W1:Y:S01]  /*0f90*/  SYNCS.EXCH.64 URZ, [UR4+0x278], UR8 ;  /* 0x0002780804ff75b2 */ /* 0x0008620008000100 */
[----:B------:R4:W1:Y:S01]  /*0fa0*/  SYNCS.EXCH.64 URZ, [UR4+0x298], UR6 ;  /* 0x0002980604ff75b2 */ /* 0x0008620008000100 */
[----:B------:R4:W1:Y:S01]  /*0fb0*/  SYNCS.EXCH.64 URZ, [UR4+0x280], UR8 ;  /* 0x0002800804ff75b2 */ /* 0x0008620008000100 */
[----:B------:R4:W1:Y:S01]  /*0fc0*/  SYNCS.EXCH.64 URZ, [UR4+0x2a0], UR6 ;  /* 0x0002a00604ff75b2 */ /* 0x0008620008000100 */
[----:B------:R4:W1:Y:S01]  /*0fd0*/  SYNCS.EXCH.64 URZ, [UR4+0x288], UR8 ;  /* 0x0002880804ff75b2 */ /* 0x0008620008000100 */
[----:B------:R4:W1:Y:S02]  /*0fe0*/  SYNCS.EXCH.64 URZ, [UR4+0x2a8], UR6 ;  /* 0x0002a80604ff75b2 */ /* 0x0008640008000100 */
[----:B----4-:R-:W-:Y:S01]  /*0ff0*/  NOP ;  /* 0x0000000000007918 */ /* 0x010fe20000000000 */
.L_x_14:
[----:B------:R-:W4:Y:S01]  /*1000*/  SHFL.IDX PT, R2, R75, RZ, 0x1f ;  /* 0x00001fff4b027589 */ /* 0x000f2200000e0000 */
[----:B------:R-:W1:Y:S01]  /*1010*/  S2UR UR45, SR_CgaCtaId ;  /* 0x00000000002d79c3 */ /* 0x000e620000008800 */
[----:B------:R-:W-:Y:S01]  /*1020*/  NOP ;  /* 0x0000000000007918 */ /* 0x000fe20000000000 */
[----:B----4-:R-:W-:-:S13]  /*1030*/  ISETP.NE.AND P0, PT, R2, 0x3, PT ;  /* 0x000000030200780c */ /* 0x010fda0003f05270 */
[----:B-1----:R-:W-:Y:S05]  /*1040*/  @P0 BRA `(.L_x_15) ;  /* 0x0000000000340947 */ /* 0x002fea0003800000 */
[----:B--23--:R-:W-:Y:S01]  /*1050*/  UMOV UR4, 0x400 ;  /* 0x0000040000047882 */ /* 0x00cfe20000000000 */
[----:B------:R-:W-:Y:S01]  /*1060*/  UMOV UR6, 0x20 ;  /* 0x0000002000067882 */ /* 0x000fe20000000000 */
[----:B------:R-:W-:Y:S02]  /*1070*/  ULEA UR4, UR45, UR4, 0x18 ;  /* 0x000000042d047291 */ /* 0x000fe4000f8ec0ff */
[----:B------:R-:W-:-:S04]  /*1080*/  UIADD3 UR6, UPT, UPT, -UR6, 0x100000, URZ ;  /* 0x0010000006067890 */ /* 0x000fc8000fffe1ff */
[----:B------:R-:W-:Y:S02]  /*1090*/  USHF.L.U32 UR7, UR6, 0xb, URZ ;  /* 0x0000000b06077899 */ /* 0x000fe400080006ff */
[----:B------:R-:W-:Y:S01]  /*10a0*/  USHF.L.U32 UR6, UR6, 0x1, URZ ;  /* 0x0000000106067899 */ /* 0x000fe200080006ff */
[----:B------:R-:W-:Y:S01]  /*10b0*/  ELECT P0, URZ, PT ;  /* 0x0000000000ff782f */ /* 0x000fe20003800000 */
[----:B------:R-:W1:Y:S10]  /*10c0*/  FENCE.VIEW.ASYNC.S ;  /* 0x00000000000073c6 */ /* 0x000e740000000000 */
[----:B-1----:R1:W4:Y:S01]  /*10d0*/  SYNCS.EXCH.64 URZ, [UR4+0x2b0], UR6 ;  /* 0x0002b00604ff75b2 */ /* 0x0023220008000100 */
[----:B------:R1:W2:Y:S01]  /*10e0*/  SYNCS.EXCH.64 URZ, [UR4+0x2c0], UR6 ;  /* 0x0002c00604ff75b2 */ /* 0x0002a20008000100 */
[----:B------:R1:W3:Y:S01]  /*10f0*/  SYNCS.EXCH.64 URZ, [UR4+0x2b8], UR6 ;  /* 0x0002b80604ff75b2 */ /* 0x0002e20008000100 */
[----:B------:R1:W1:Y:S01]  /*1100*/  SYNCS.EXCH.64 URZ, [UR4+0x2c8], UR6 ;  /* 0x0002c80604ff75b2 */ /* 0x0002620008000100 */
[----:B------:R-:W-:Y:S01]  /*1110*/  NOP ;  /* 0x0000000000007918 */ /* 0x000fe20000000000 */
.L_x_15:
[----:B-123--:R-:W1:Y:S01]  /*1120*/  LDCU UR4, c[0x0][0x36c] ;  /* 0x00006d80ff0477ac */ /* 0x00ee620008000800 */
[----:B------:R-:W-:Y:S01]  /*1130*/  ISETP.NE.OR P3, PT, R0, 0x2, !P3 ;  /* 0x000000020000780c */ /* 0x000fe20005f65670 */
[----:B------:R-:W-:Y:S01]  /*1140*/  NOP ;  /* 0x0000000000007918 */ /* 0x000fe20000000000 */
[----:B------:R-:W-:Y:S01]  /*1150*/  LOP3.LUT R0, R84, 0x1f, RZ, 0xc0, !PT ;  /* 0x0000001f54007812 */ /* 0x000fe200078ec0ff */
[----:B------:R-:W-:Y:S02]  /*1160*/  UISETP.NE.AND UP4, UPT, UR17, URZ, UPT ;  /* 0x000000ff1100728c */ /* 0x000fe4000bf85270 */
[----:B-1----:R-:W-:-:S09]  /*1170*/  UISETP.EQ.U32.AND UP5, UPT, UR4, 0x1, UPT ;  /* 0x000000010400788c */ /* 0x002fd2000bfa2070 */
[----:B------:R-:W-:Y:S05]  /*1180*/  BRA.U !UP5, `(.L_x_16) ;  /* 0x000000010d087547 */ /* 0x000fea000b800000 */
[----:B----4-:R-:W-:Y:S01]  /*1190*/  UCGABAR_ARV ;  /* 0x00000000000079c7 */ /* 0x010fe20008000000 */
[----:B------:R-:W-:Y:S05]  /*11a0*/  BRA `(.L_x_17) ;  /* 0x0000000000047947 */ /* 0x000fea0003800000 */
.L_x_16:
[----:B----4-:R-:W-:Y:S01]  /*11b0*/  NOP ;  /* 0x0000000000007918 */ /* 0x010fe20000000000 */
.L_x_17:
[----:B------:R-:W1:Y:S01]  /*11c0*/  S2UR UR7, SR_CTAID.X ;  /* 0x00000000000779c3 */ /* 0x000e620000002500 */
[----:B------:R-:W-:-:S05]  /*11d0*/  CS2R.32 R76, SR_CgaSize ;  /* 0x00000000004c7805 */ /* 0x000fca0000008a00 */
[----:B------:R-:W-:-:S05]  /*11e0*/  IMAD R76, R76, -0xa0, RZ ;  /* 0xffffff604c4c7824 */ /* 0x000fca00078e02ff */
[----:B------:R-:W-:-:S14]  /*11f0*/  R2UR UR5, R76 ;  /* 0x000000004c0572ca */ /* 0x000fdc00000e0000 */
[----:B------:R-:W2:Y:S01]  /*1200*/  LDCU UR5, c[0x0][UR5+0x2b0] ;  /* 0x00005600050577ac */ /* 0x000ea20008000800 */
[----:B------:R-:W-:-:S05]  /*1210*/  CS2R.32 R76, SR_CgaSize ;  /* 0x00000000004c7805 */ /* 0x000fca0000008a00 */
[----:B------:R-:W-:-:S05]  /*1220*/  IMAD R76, R76, -0xa0, RZ ;  /* 0xffffff604c4c7824 */ /* 0x000fca00078e02ff */
[----:B------:R-:W-:-:S14]  /*1230*/  R2UR UR4, R76 ;  /* 0x000000004c0472ca */ /* 0x000fdc00000e0000 */
[----:B------:R-:W3:Y:S01]  /*1240*/  LDCU UR4, c[0x0][UR4+0x2b4] ;  /* 0x00005680040477ac */ /* 0x000ee20008000800 */
[----:B------:R-:W4:Y:S01]  /*1250*/  S2UR UR8, SR_CTAID.Y ;  /* 0x00000000000879c3 */ /* 0x000f220000002600 */
[----:B------:R-:W-:-:S05]  /*1260*/  CS2R.32 R76, SR_CgaSize ;  /* 0x00000000004c7805 */ /* 0x000fca0000008a00 */
[----:B------:R-:W-:-:S05]  /*1270*/  IMAD R76, R76, -0xa0, RZ ;  /* 0xffffff604c4c7824 */ /* 0x000fca00078e02ff */
[----:B------:R-:W-:-:S14]  /*1280*/  R2UR UR9, R76 ;  /* 0x000000004c0972ca */ /* 0x000fdc00000e0000 */
[----:B------:R-:W3:Y:S01]  /*1290*/  LDCU UR9, c[0x0][UR9+0x2a0] ;  /* 0x00005400090977ac */ /* 0x000ee20008000800 */
[----:B------:R-:W3:Y:S01]  /*12a0*/  LDCU UR21, c[0x0][0xb24] ;  /* 0x00016480ff1577ac */ /* 0x000ee20008000800 */
[----:B------:R-:W1:Y:S01]  /*12b0*/  S2UR UR36, SR_CTAID.Z ;  /* 0x00000000002479c3 */ /* 0x000e620000002700 */
[----:B------:R-:W-:-:S05]  /*12c0*/  CS2R.32 R76, SR_CgaSize ;  /* 0x00000000004c7805 */ /* 0x000fca0000008a00 */
[----:B------:R-:W-:-:S05]  /*12d0*/  IMAD R76, R76, -0xa0, RZ ;  /* 0xffffff604c4c7824 */ /* 0x000fca00078e02ff */
[----:B------:R-:W-:-:S14]  /*12e0*/  R2UR UR63, R76 ;  /* 0x000000004c3f72ca */ /* 0x000fdc00000e0000 */
[----:B------:R-:W3:Y:S01]  /*12f0*/  LDCU UR63, c[0x0][UR63+0x2a4] ;  /* 0x000054803f3f77ac */ /* 0x000ee20008000800 */
[----:B------:R-:W3:Y:S01]  /*1300*/  LDCU UR42, c[0x0][0xb24] ;  /* 0x00016480ff2a77ac */ /* 0x000ee20008000800 */
[----:B-1----:R-:W-:Y:S01]  /*1310*/  I2FP.F32.U32 R3, UR7 ;  /* 0x0000000700037c45 */ /* 0x002fe20008201000 */
[----:B------:R-:W1:Y:S04]  /*1320*/  LDCU UR28, c[0x0][0xb30] ;  /* 0x00016600ff1c77ac */ /* 0x000e680008000800 */
[----:B--2---:R-:W-:Y:S01]  /*1330*/  FMUL R3, R3, UR5 ;  /* 0x0000000503037c20 */ /* 0x004fe20008400000 */
[----:B------:R-:W-:Y:S01]  /*1340*/  USHF.L.U32 UR26, UR45, 0xa, URZ ;  /* 0x0000000a2d1a7899 */ /* 0x000fe200080006ff */
[----:B----4-:R-:W-:Y:S01]  /*1350*/  I2FP.F32.U32 R2, UR8 ;  /* 0x0000000800027c45 */ /* 0x010fe20008201000 */
[----:B---3--:R-:W-:-:S03]  /*1360*/  UISETP.GE.AND UP2, UPT, UR21, 0x1, UPT ;  /* 0x000000011500788c */ /* 0x008fc6000bf46270 */
[----:B------:R-:W2:Y:S01]  /*1370*/  F2I.U32.TRUNC.NTZ R3, R3 ;  /* 0x0000000300037305 */ /* 0x000ea2000020f000 */
[----:B------:R-:W-:Y:S01]  /*1380*/  UMOV UR16, UR7 ;  /* 0x0000000700107c82 */ /* 0x000fe20008000000 */
[----:B------:R-:W-:Y:S01]  /*1390*/  FMUL R2, R2, UR4 ;  /* 0x0000000402027c20 */ /* 0x000fe20008400000 */
[----:B------:R-:W-:-:S05]  /*13a0*/  UMOV UR20, UR8 ;  /* 0x0000000800147c82 */ /* 0x000fca0008000000 */
[----:B------:R-:W3:Y:S01]  /*13b0*/  F2I.U32.TRUNC.NTZ R2, R2 ;  /* 0x0000000200027305 */ /* 0x000ee2000020f000 */
[----:B--2---:R-:W-:Y:S02]  /*13c0*/  R2UR UR4, R3 ;  /* 0x00000000030472ca */ /* 0x004fe400000e0000 */
[----:B---3--:R-:W-:Y:S02]  /*13d0*/  R2UR UR6, R2 ;  /* 0x00000000020672ca */ /* 0x008fe400000e0000 */
[----:B------:R-:W-:-:S09]  /*13e0*/  PRMT R2, RZ, 0x7610, R2 ;  /* 0x00007610ff027816 */ /* 0x000fd20000000002 */
[----:B------:R-:W-:-:S04]  /*13f0*/  UIADD3 UR5, UPT, UPT, -UR4, URZ, URZ ;  /* 0x000000ff04057290 */ /* 0x000fc8000fffe1ff */
[----:B------:R-:W-:Y:S02]  /*1400*/  UIMAD UR5, UR9, UR5, UR7 ;  /* 0x00000005090572a4 */ /* 0x000fe4000f8e0207 */
[----:B------:R-:W-:-:S04]  /*1410*/  UIADD3 UR4, UPT, UPT, -UR6, URZ, URZ ;  /* 0x000000ff06047290 */ /* 0x000fc8000fffe1ff */
[----:B------:R-:W-:Y:S01]  /*1420*/  IMAD.U32 R76, RZ, RZ, UR5 ;  /* 0x00000005ff4c7e24 */ /* 0x000fe2000f8e00ff */
[----:B------:R-:W-:Y:S01]  /*1430*/  UIMAD UR63, UR63, UR4, UR8 ;  /* 0x000000043f3f72a4 */ /* 0x000fe2000f8e0208 */
[----:B-1----:R-:W-:Y:S11]  /*1440*/  BRA.U UP4, `(.L_x_18) ;  /* 0x0000000104287547 */ /* 0x002ff6000b800000 */
[----:B------:R-:W-:Y:S01]  /*1450*/  R2UR UR4, R76 ;  /* 0x000000004c0472ca */ /* 0x000fe200000e0000 */
[----:B------:R-:W-:Y:S02]  /*1460*/  UISETP.NE.AND UP0, UPT, UR63, URZ, UPT ;  /* 0x000000ff3f00728c */ /* 0x000fe4000bf05270 */
[----:B------:R-:W-:-:S10]  /*1470*/  UISETP.NE.AND UP1, UPT, UR63, 0x1, UPT ;  /* 0x000000013f00788c */ /* 0x000fd4000bf25270 */
[----:B------:R-:W-:-:S04]  /*1480*/  UISETP.EQ.OR UP0, UPT, UR4, URZ, !UP0 ;  /* 0x000000ff0400728c */ /* 0x000fc8000c702670 */
[----:B------:R-:W-:Y:S02]  /*1490*/  USEL UR5, URZ, 0x1, !UP0 ;  /* 0x00000001ff057887 */ /* 0x000fe4000c000000 */
[----:B------:R-:W-:Y:S02]  /*14a0*/  UISETP.NE.AND UP0, UPT, UR4, URZ, UPT ;  /* 0x000000ff0400728c */ /* 0x000fe4000bf05270 */
[----:B------:R-:W-:-:S04]  /*14b0*/  USEL UR4, URZ, 0x2, UP1 ;  /* 0x00000002ff047887 */ /* 0x000fc80008800000 */
[----:B------:R-:W-:-:S04]  /*14c0*/  USEL UR4, UR4, 0x2, UP0 ;  /* 0x0000000204047887 */ /* 0x000fc80008000000 */
[----:B------:R-:W-:-:S06]  /*14d0*/  UIADD3 UR4, UPT, UPT, UR5, UR4, URZ ;  /* 0x0000000405047290 */ /* 0x000fcc000fffe0ff */
[----:B------:R-:W-:Y:S02]  /*14e0*/  MOV R2, UR4 ;  /* 0x0000000400027c02 */ /* 0x000fe40008000f00 */
.L_x_18:
[----:B------:R-:W-:Y:S05]  /*14f0*/  BRA.U !UP2, `(.L_x_19) ;  /* 0x000000010ad47547 */ /* 0x000fea000b800000 */
[----:B------:R-:W1:Y:S01]  /*1500*/  LDCU.128 UR12, c[0x0][0xb10] ;  /* 0x00016200ff0c77ac */ /* 0x000e620008000c00 */
[----:B------:R-:W2:Y:S01]  /*1510*/  LDCU UR6, c[0x0][0x370] ;  /* 0x00006e00ff0677ac */ /* 0x000ea20008000800 */
[----:B------:R-:W3:Y:S01]  /*1520*/  LDCU UR5, c[0x0][0x374] ;  /* 0x00006e80ff0577ac */ /* 0x000ee20008000800 */
[----:B------:R-:W4:Y:S01]  /*1530*/  LDCU UR27, c[0x0][0xb0c] ;  /* 0x00016180ff1b77ac */ /* 0x000f220008000800 */
[----:B------:R-:W4:Y:S01]  /*1540*/  LDCU UR4, c[0x0][0xb20] ;  /* 0x00016400ff0477ac */ /* 0x000f220008000800 */
[----:B------:R-:W4:Y:S01]  /*1550*/  LDCU.64 UR8, c[0x0][0xb28] ;  /* 0x00016500ff0877ac */ /* 0x000f220008000a00 */
[----:B-1----:R-:W-:Y:S02]  /*1560*/  UISETP.NE.AND UP0, UPT, UR14, 0x1, UPT ;  /* 0x000000010e00788c */ /* 0x002fe4000bf05270 */
[----:B---3--:R-:W-:Y:S02]  /*1570*/  UIMAD.WIDE.U32 UR10, UR5, UR15, URZ ;  /* 0x0000000f050a72a5 */ /* 0x008fe4000f8e00ff */
[----:B--2---:R-:W-:-:S02]  /*1580*/  UIMAD.WIDE.U32 UR22, UR6, UR12, URZ ;  /* 0x0000000c061672a5 */ /* 0x004fc4000f8e00ff */
[----:B----4-:R-:W-:Y:S02]  /*1590*/  UISETP.NE.AND UP1, UPT, UR27, 0x1, UPT ;  /* 0x000000011b00788c */ /* 0x010fe4000bf25270 */
[----:B------:R-:W-:Y:S01]  /*15a0*/  UISETP.NE.AND UP2, UPT, UR21, 0x1, UPT ;  /* 0x000000011500788c */ /* 0x000fe2000bf45270 */
[----:B------:R-:W-:Y:S02]  /*15b0*/  UMOV UR10, UR11 ;  /* 0x0000000b000a7c82 */ /* 0x000fe40008000000 */
[----:B------:R-:W-:Y:S01]  /*15c0*/  UMOV UR22, UR23 ;  /* 0x0000001700167c82 */ /* 0x000fe20008000000 */
[----:B------:R-:W-:Y:S02]  /*15d0*/  @UP0 USHF.R.U32.HI UR5, URZ, UR4, UR10 ;  /* 0x00000004ff050299 */ /* 0x000fe4000801160a */
[----:B------:R-:W-:Y:S02]  /*15e0*/  UIMAD.WIDE.U32 UR24, UR20, UR15, URZ ;  /* 0x0000000f141872a5 */ /* 0x000fe4000f8e00ff */
[----:B------:R-:W-:-:S02]  /*15f0*/  UIMAD.WIDE.U32 UR10, UR5, UR8, URZ ;  /* 0x00000008050a72a5 */ /* 0x000fc4000f8e00ff */
[----:B------:R-:W-:Y:S02]  /*1600*/  @UP1 USHF.R.U32.HI UR6, URZ, UR13, UR22 ;  /* 0x0000000dff061299 */ /* 0x000fe40008011616 */
[----:B------:R-:W-:Y:S02]  /*1610*/  UIMAD.WIDE.U32 UR18, UR16, UR12, URZ ;  /* 0x0000000c101272a5 */ /* 0x000fe4000f8e00ff */
[----:B------:R-:W-:Y:S01]  /*1620*/  UIMAD.WIDE.U32 UR22, UR6, UR8, URZ ;  /* 0x00000008061672a5 */ /* 0x000fe2000f8e00ff */
[----:B------:R-:W-:Y:S01]  /*1630*/  UMOV UR24, UR25 ;  /* 0x0000001900187c82 */ /* 0x000fe20008000000 */
[----:B------:R-:W-:Y:S01]  /*1640*/  UMOV UR10, UR11 ;  /* 0x0000000b000a7c82 */ /* 0x000fe20008000000 */
[----:B------:R-:W-:Y:S02]  /*1650*/  USHF.R.U32.HI UR24, URZ, UR4, UR24 ;  /* 0x00000004ff187299 */ /* 0x000fe40008011618 */
[----:B------:R-:W-:Y:S02]  /*1660*/  @UP2 USHF.R.U32.HI UR5, URZ, UR9, UR10 ;  /* 0x00000009ff052299 */ /* 0x000fe4000801160a */
[----:B------:R-:W-:Y:S01]  /*1670*/  UMOV UR7, UR23 ;  /* 0x0000001700077c82 */ /* 0x000fe20008000000 */
[----:B------:R-:W-:Y:S01]  /*1680*/  UMOV UR18, UR19 ;  /* 0x0000001300127c82 */ /* 0x000fe20008000000 */
[----:B------:R-:W-:-:S02]  /*1690*/  @UP2 USHF.R.U32.HI UR6, URZ, UR9, UR7 ;  /* 0x00000009ff062299 */ /* 0x000fc40008011607 */
[----:B------:R-:W-:Y:S02]  /*16a0*/  USHF.R.U32.HI UR13, URZ, UR13, UR18 ;  /* 0x0000000dff0d7299 */ /* 0x000fe40008011612 */
[----:B------:R-:W-:Y:S02]  /*16b0*/  USEL UR4, UR20, UR24, !UP0 ;  /* 0x0000001814047287 */ /* 0x000fe4000c000000 */
[----:B------:R-:W-:Y:S02]  /*16c0*/  UIMAD UR7, UR5, UR21, URZ ;  /* 0x00000015050772a4 */ /* 0x000fe4000f8e02ff */
[----:B------:R-:W-:Y:S02]  /*16d0*/  USEL UR5, UR16, UR13, !UP1 ;  /* 0x0000000d10057287 */ /* 0x000fe4000c800000 */
[----:B------:R-:W-:Y:S02]  /*16e0*/  UIMAD UR12, UR6, UR21, URZ ;  /* 0x00000015060c72a4 */ /* 0x000fe4000f8e02ff */
[----:B------:R-:W-:-:S02]  /*16f0*/  UISETP.GE.AND UP0, UPT, UR4, UR7, UPT ;  /* 0x000000070400728c */ /* 0x000fc4000bf06270 */
[----:B------:R-:W-:Y:S02]  /*1700*/  UIMAD.WIDE.U32 UR10, UR4, UR8, URZ ;  /* 0x00000008040a72a5 */ /* 0x000fe4000f8e00ff */
[----:B------:R-:W-:Y:S02]  /*1710*/  UISETP.GE.OR UP0, UPT, UR5, UR12, UP0 ;  /* 0x0000000c0500728c */ /* 0x000fe40008706670 */
[----:B------:R-:W-:Y:S02]  /*1720*/  UIMAD.WIDE.U32 UR12, UR5, UR8, URZ ;  /* 0x00000008050c72a5 */ /* 0x000fe4000f8e00ff */
[----:B------:R-:W-:Y:S01]  /*1730*/  UIADD3 UR10, UPT, UPT, -UR4, URZ, URZ ;  /* 0x000000ff040a7290 */ /* 0x000fe2000fffe1ff */
[----:B------:R-:W-:Y:S01]  /*1740*/  UMOV UR8, UR11 ;  /* 0x0000000b00087c82 */ /* 0x000fe20008000000 */
[----:B------:R-:W-:Y:S02]  /*1750*/  UIADD3 UR11, UPT, UPT, -UR5, URZ, URZ ;  /* 0x000000ff050b7290 */ /* 0x000fe4000fffe1ff */
[----:B------:R-:W-:-:S03]  /*1760*/  USHF.R.U32.HI UR8, URZ, UR9, UR8 ;  /* 0x00000009ff087299 */ /* 0x000fc60008011608 */
[----:B------:R-:W-:Y:S01]  /*1770*/  @!UP0 UMOV UR7, UR13 ;  /* 0x0000000d00078c82 */ /* 0x000fe20008000000 */
[----:B------:R-:W-:Y:S02]  /*1780*/  UIMAD UR20, UR14, UR10, UR20 ;  /* 0x0000000a0e1472a4 */ /* 0x000fe4000f8e0214 */
[----:B------:R-:W-:Y:S02]  /*1790*/  USEL UR8, UR4, UR8, !UP2 ;  /* 0x0000000804087287 */ /* 0x000fe4000d000000 */
[----:B------:R-:W-:Y:S02]  /*17a0*/  @!UP0 USHF.R.U32.HI UR7, URZ, UR9, UR7 ;  /* 0x00000009ff078299 */ /* 0x000fe40008011607 */
[----:B------:R-:W-:Y:S02]  /*17b0*/  UIADD3 UR9, UPT, UPT, -UR8, URZ, URZ ;  /* 0x000000ff08097290 */ /* 0x000fe4000fffe1ff */
[----:B------:R-:W-:Y:S02]  /*17c0*/  @!UP0 USEL UR7, UR5, UR7, !UP2 ;  /* 0x0000000705078287 */ /* 0x000fe4000d000000 */
[----:B------:R-:W-:-:S02]  /*17d0*/  UIMAD UR9, UR21, UR9, UR4 ;  /* 0x00000009150972a4 */ /* 0x000fc4000f8e0204 */
[----:B------:R-:W-:Y:S02]  /*17e0*/  @!UP0 UIADD3 UR8, UPT, UPT, UR8, -UR7, URZ ;  /* 0x8000000708088290 */ /* 0x000fe4000fffe0ff */
[----:B------:R-:W-:Y:S02]  /*17f0*/  @!UP0 UIMAD UR6, UR9, UR6, UR7 ;  /* 0x00000006090682a4 */ /* 0x000fe4000f8e0207 */
[----:B------:R-:W-:Y:S02]  /*1800*/  @!UP0 UIMAD UR4, UR8, UR21, UR5 ;  /* 0x00000015080482a4 */ /* 0x000fe4000f8e0205 */
[----:B------:R-:W-:Y:S02]  /*1810*/  UIMAD UR16, UR27, UR11, UR16 ;  /* 0x0000000b1b1072a4 */ /* 0x000fe4000f8e0210 */
[----:B------:R-:W-:Y:S01]  /*1820*/  UIMAD UR20, UR4, UR14, UR20 ;  /* 0x0000000e041472a4 */ /* 0x000fe2000f8e0214 */
[----:B------:R-:W-:Y:S02]  /*1830*/  @!UP0 UMOV UR5, UR6 ;  /* 0x0000000600058c82 */ /* 0x000fe40008000000 */
[----:B------:R-:W-:-:S12]  /*1840*/  UIMAD UR16, UR5, UR27, UR16 ;  /* 0x0000001b051072a4 */ /* 0x000fd8000f8e0210 */
.L_x_19:
[----:B------:R-:W-:Y:S02]  /*1850*/  UISETP.NE.AND UP1, UPT, UR28, 0x1, UPT ;  /* 0x000000011c00788c */ /* 0x000fe4000bf25270 */
[----:B------:R-:W-:Y:S02]  /*1860*/  UISETP.NE.AND UP0, UPT, UR17, 0x2, UPT ;  /* 0x000000021100788c */ /* 0x000fe4000bf05270 */
[----:B------:R-:W-:-:S05]  /*1870*/  ULOP3.LUT UR24, UR26, 0x400, URZ, 0xc0, !UPT ;  /* 0x000004001a187892 */ /* 0x000fca000f8ec0ff */
[----:B------:R-:W-:Y:S07]  /*1880*/  BRA.U UP1, `(.L_x_20) ;  /* 0x0000000101447547 */ /* 0x000fee000b800000 */
[----:B------:R-:W1:Y:S01]  /*1890*/  LDCU.128 UR8, c[0x0][0xb10] ;  /* 0x00016200ff0877ac */ /* 0x000e620008000c00 */
[----:B------:R-:W2:Y:S01]  /*18a0*/  LDCU UR12, c[0x0][0xb0c] ;  /* 0x00016180ff0c77ac */ /* 0x000ea20008000800 */
[----:B------:R-:W3:Y:S01]  /*18b0*/  LDCU UR13, c[0x0][0xb20] ;  /* 0x00016400ff0d77ac */ /* 0x000ee20008000800 */
[----:B-1----:R-:W-:Y:S02]  /*18c0*/  UIMAD.WIDE.U32 UR6, UR16, UR8, URZ ;  /* 0x00000008100672a5 */ /* 0x002fe4000f8e00ff */
[----:B------:R-:W-:Y:S02]  /*18d0*/  UIMAD.WIDE.U32 UR4, UR20, UR11, URZ ;  /* 0x0000000b140472a5 */ /* 0x000fe4000f8e00ff */
[----:B--2---:R-:W-:Y:S02]  /*18e0*/  UISETP.NE.AND UP2, UPT, UR12, 0x1, UPT ;  /* 0x000000010c00788c */ /* 0x004fe4000bf45270 */
[----:B------:R-:W-:Y:S01]  /*18f0*/  UISETP.NE.AND UP1, UPT, UR10, 0x1, UPT ;  /* 0x000000010a00788c */ /* 0x000fe2000bf25270 */
[----:B------:R-:W-:-:S02]  /*1900*/  UMOV UR6, UR7 ;  /* 0x0000000700067c82 */ /* 0x000fc40008000000 */
[----:B------:R-:W-:Y:S01]  /*1910*/  UMOV UR4, UR5 ;  /* 0x0000000500047c82 */ /* 0x000fe20008000000 */
[----:B------:R-:W-:Y:S02]  /*1920*/  USHF.R.U32.HI UR6, URZ, UR9, UR6 ;  /* 0x00000009ff067299 */ /* 0x000fe40008011606 */
[----:B---3--:R-:W-:Y:S02]  /*1930*/  USHF.R.U32.HI UR4, URZ, UR13, UR4 ;  /* 0x0000000dff047299 */ /* 0x008fe40008011604 */
[----:B------:R-:W-:Y:S02]  /*1940*/  USEL UR5, UR16, UR6, !UP2 ;  /* 0x0000000610057287 */ /* 0x000fe4000d000000 */
[----:B------:R-:W-:-:S04]  /*1950*/  USEL UR4, UR20, UR4, !UP1 ;  /* 0x0000000414047287 */ /* 0x000fc8000c800000 */
[----:B------:R-:W-:Y:S02]  /*1960*/  UIADD3 UR6, UPT, UPT, UR5, -UR4, URZ ;  /* 0x8000000405067290 */ /* 0x000fe4000fffe0ff */
[----:B------:R-:W-:Y:S02]  /*1970*/  UIADD3 UR4, UPT, UPT, -UR5, UR4, URZ ;  /* 0x0000000405047290 */ /* 0x000fe4000fffe1ff */
[----:B------:R-:W-:Y:S02]  /*1980*/  UIMAD UR20, UR6, UR10, UR20 ;  /* 0x0000000a061472a4 */ /* 0x000fe4000f8e0214 */
[----:B------:R-:W-:-:S12]  /*1990*/  UIMAD UR16, UR4, UR12, UR16 ;  /* 0x0000000c041072a4 */ /* 0x000fd8000f8e0210 */
.L_x_20:
[----:B------:R-:W-:Y:S05]  /*19a0*/  BRA.U !UP5, `(.L_x_21) ;  /* 0x000000010d0c7547 */ /* 0x000fea000b800000 */
[----:B------:R-:W-:Y:S01]  /*19b0*/  UCGABAR_WAIT ;  /* 0x0000000000007dc7 */ /* 0x000fe20008000000 */
[----:B------:R-:W-:Y:S01]  /*19c0*/  CCTL.IVALL ;  /* 0x00000000ff00798f */ /* 0x000fe20002000000 */
[----:B------:R-:W-:Y:S05]  /*19d0*/  BRA `(.L_x_22) ;  /* 0x0000000000047947 */ /* 0x000fea0003800000 */
.L_x_21:
[----:B------:R-:W-:Y:S06]  /*19e0*/  BAR.SYNC.DEFER_BLOCKING 0x0 ;  /* 0x0000000000007b1d */ /* 0x000fec0000010000 */
.L_x_22:
[----:B------:R-:W-:Y:S05]  /*19f0*/  BRA.U UP0, `(.L_x_23) ;  /* 0x0000002100f87547 */ /* 0x000fea000b800000 */
[----:B------:R-:W1:Y:S01]  /*1a00*/  LDCU UR6, c[0x0][0x38c] ;  /* 0x00007180ff0677ac */ /* 0x000e620008000800 */
[----:B------:R-:W-:Y:S01]  /*1a10*/  PLOP3.LUT P1, PT, PT, PT, UP3, 0x80, 0x8 ;  /* 0x000000000008781c */ /* 0x000fe20003f2f038 */
[----:B------:R-:W-:Y:S01]  /*1a20*/  IMAD.MOV.U32 R12, RZ, RZ, 0x1 ;  /* 0x00000001ff0c7424 */ /* 0x000fe200078e00ff */
[----:B------:R-:W-:Y:S01]  /*1a30*/  ISETP.EQ.OR P2, PT, R0, RZ, P3 ;  /* 0x000000ff0000720c */ /* 0x000fe20001f42670 */
[----:B------:R-:W-:Y:S01]  /*1a40*/  UISETP.NE.AND UP1, UPT, UR17, URZ, UPT ;  /* 0x000000ff1100728c */ /* 0x000fe2000bf25270 */
[----:B------:R-:W-:Y:S02]  /*1a50*/  PLOP3.LUT P1, PT, P1, PT, PT, 0x8, 0x80 ;  /* 0x000000000080781c */ /* 0x000fe40000f2e170 */
[----:B------:R-:W-:Y:S01]  /*1a60*/  CS2R R10, SRZ ;  /* 0x00000000000a7805 */ /* 0x000fe2000001ff00 */
[----:B------:R-:W-:Y:S01]  /*1a70*/  IMAD.MOV.U32 R9, RZ, RZ, RZ ;  /* 0x000000ffff097224 */ /* 0x000fe200078e00ff */
[----:B------:R-:W2:Y:S01]  /*1a80*/  LDCU UR39, c[0x0][0x370] ;  /* 0x00006e00ff2777ac */ /* 0x000ea20008000800 */
[----:B------:R-:W-:Y:S01]  /*1a90*/  IMAD.MOV.U32 R8, RZ, RZ, 0x1 ;  /* 0x00000001ff087424 */ /* 0x000fe200078e00ff */
[----:B------:R-:W3:Y:S01]  /*1aa0*/  LDCU.64 UR28, c[0x0][0x348] ;  /* 0x00006900ff1c77ac */ /* 0x000ee20008000a00 */
[----:B------:R-:W-:-:S02]  /*1ab0*/  USHF.R.U32.HI UR44, URZ, 0x5, UR24 ;  /* 0x00000005ff2c7899 */ /* 0x000fc40008011618 */
[----:B-1----:R-:W-:Y:S02]  /*1ac0*/  UIADD3 UR5, UPT, UPT, UR6, 0x1f, URZ ;  /* 0x0000001f06057890 */ /* 0x002fe4000fffe0ff */
[----:B------:R-:W-:Y:S02]  /*1ad0*/  UIADD3 UR46, UPT, UPT, UR6, 0x3e, URZ ;  /* 0x0000003e062e7890 */ /* 0x000fe4000fffe0ff */
[----:B------:R-:W-:Y:S01]  /*1ae0*/  USHF.R.S32.HI UR4, URZ, 0x1f, UR5 ;  /* 0x0000001fff047899 */ /* 0x000fe20008011405 */
[----:B------:R-:W1:Y:S03]  /*1af0*/  LDCU UR38, c[0x0][0x374] ;  /* 0x00006e80ff2677ac */ /* 0x000e660008000800 */
[----:B------:R-:W-:Y:S02]  /*1b00*/  ULEA.HI UR4, UR4, UR5, URZ, 0x5 ;  /* 0x0000000504047291 */ /* 0x000fe4000f8f28ff */
[----:B------:R-:W-:-:S02]  /*1b10*/  USEL UR25, UR37, 0x2, UP1 ;  /* 0x0000000225197887 */ /* 0x000fc40008800000 */
[----:B------:R-:W-:Y:S02]  /*1b20*/  USHF.R.S32.HI UR41, URZ, 0x5, UR4 ;  /* 0x00000005ff297899 */ /* 0x000fe40008011404 */
[----:B------:R-:W-:Y:S02]  /*1b30*/  UIADD3 UR4, UPT, UPT, UR6, -0x1, URZ ;  /* 0xffffffff06047890 */ /* 0x000fe4000fffe0ff */
[----:B------:R-:W-:Y:S02]  /*1b40*/  UISETP.LT.U32.AND UP0, UPT, UR41, 0x22, UPT ;  /* 0x000000222900788c */ /* 0x000fe4000bf01070 */
[----:B------:R-:W-:Y:S02]  /*1b50*/  UISETP.GE.U32.AND UP2, UPT, UR4, -0x3f, UPT ;  /* 0xffffffc10400788c */ /* 0x000fe4000bf46070 */
[----:B------:R-:W-:Y:S01]  /*1b60*/  USEL UR40, UR41, 0x22, UP0 ;  /* 0x0000002229287887 */ /* 0x000fe20008000000 */
[----:B------:R-:W-:-:S03]  /*1b70*/  UMOV UR5, URZ ;  /* 0x000000ff00057c82 */ /* 0x000fc60008000000 */
[----:B------:R-:W-:Y:S02]  /*1b80*/  UIADD3 UR21, UPT, UPT, UR40, -0x1, URZ ;  /* 0xffffffff28157890 */ /* 0x000fe4000fffe0ff */
[----:B------:R-:W-:-:S03]  /*1b90*/  UIADD3 UR43, UPT, UPT, UR41, -UR40, URZ ;  /* 0x80000028292b7290 */ /* 0x000fc6000fffe0ff */
[----:B------:R-:W-:-:S04]  /*1ba0*/  @UP2 UIADD3 UR21, UPT, UPT, UR40, URZ, URZ ;  /* 0x000000ff28152290 */ /* 0x000fc8000fffe0ff */
[----:B-123--:R-:W-:-:S12]  /*1bb0*/  UIADD3 UR21, UPT, UPT, UR21, 0x1, URZ ;  /* 0x0000000115157890 */ /* 0x00efd8000fffe0ff */
.L_x_43:
[----:B------:R-:W-:Y:S01]  /*1bc0*/  UISETP.NE.AND UP0, UPT, UR45, URZ, UPT ;  /* 0x000000ff2d00728c */ /* 0x000fe2000bf05270 */
[----:B------:R-:W1:Y:S08]  /*1bd0*/  S2UR UR45, SR_CgaCtaId ;  /* 0x00000000002d79c3 */ /* 0x000e700000008800 */
[----:B------:R-:W-:Y:S05]  /*1be0*/  BRA.U UP0, `(.L_x_24) ;  /* 0x0000000100347547 */ /* 0x000fea000b800000 */
[----:B------:R-:W2:Y:S01]  /*1bf0*/  S2R R0, SR_CgaCtaId ;  /* 0x0000000000007919 */ /* 0x000ea20000008800 */
[----:B------:R-:W-:-:S04]  /*1c00*/  MOV R2, 0x400 ;  /* 0x0000040000027802 */ /* 0x000fc80000000f00 */
[----:B--2---:R-:W-:Y:S02]  /*1c10*/  LEA R0, R0, R2, 0x18 ;  /* 0x0000000200007211 */ /* 0x004fe400078ec0ff */
[----:B------:R-:W-:-:S03]  /*1c20*/  SHF.L.U32 R2, R8, 0x1f, RZ ;  /* 0x0000001f08027819 */ /* 0x000fc600000006ff */
[----:B------:R-:W-:-:S04]  /*1c30*/  IMAD R0, R9, 0x8, R0 ;  /* 0x0000000809007824 */ /* 0x000fc800078e0200 */
[----:B------:R-:W2:Y:S02]  /*1c40*/  SYNCS.PHASECHK.TRANS64.TRYWAIT P0, [R0+URZ+0x2c0], R2 ;  /* 0x0002c002000075a7 */ /* 0x000ea400080011ff */
[----:B--2---:R-:W-:Y:S05]  /*1c50*/  @!P0 BRA `(.L_x_25) ;  /* 0x0000006c00f08947 */ /* 0x004fea0003800000 */
.L_x_143:
[----:B------:R-:W-:Y:S01]  /*1c60*/  VIADD R9, R9, 0x1 ;  /* 0x0000000109097836 */ /* 0x000fe20000000000 */
[----:B------:R2:W-:Y:S04]  /*1c70*/  SYNCS.ARRIVE.TRANS64.A1T0 RZ, [R0+URZ+0x2b0], RZ ;  /* 0x0002b0ff00ff79a7 */ /* 0x0005e800081000ff */
[----:B------:R-:W-:-:S04]  /*1c80*/  ISETP.NE.AND P0, PT, R9, 0x2, PT ;  /* 0x000000020900780c */ /* 0x000fc80003f05270 */
[----:B------:R-:W-:Y:S02]  /*1c90*/  SEL R9, R9, RZ, P0 ;  /* 0x000000ff09097207 */ /* 0x000fe40000000000 */
[----:B--2---:R-:W-:-:S04]  /*1ca0*/  SEL R0, RZ, 0x1, P0 ;  /* 0x00000001ff007807 */ /* 0x004fc80000000000 */
[----:B------:R-:W-:-:S07]  /*1cb0*/  LOP3.LUT R8, R8, R0, RZ, 0x3c, !PT ;  /* 0x0000000008087212 */ /* 0x000fce00078e3cff */
.L_x_24:
[----:B------:R-:W-:Y:S01]  /*1cc0*/  UMOV UR6, 0x400 ;  /* 0x0000040000067882 */ /* 0x000fe20000000000 */
[----:B------:R-:W-:Y:S01]  /*1cd0*/  SHF.L.U32 R0, R12, 0x1f, RZ ;  /* 0x0000001f0c007819 */ /* 0x000fe200000006ff */
[----:B-1----:R-:W-:Y:S02]  /*1ce0*/  ULEA UR6, UR45, UR6, 0x18 ;  /* 0x000000062d067291 */ /* 0x002fe4000f8ec0ff */
[----:B------:R-:W-:Y:S02]  /*1cf0*/  UISETP.GE.U32.AND UP0, UPT, UR46, 0x3f, UPT ;  /* 0x0000003f2e00788c */ /* 0x000fe4000bf06070 */
[----:B------:R-:W-:Y:S02]  /*1d00*/  ULEA UR4, UR5, UR6, 0x3 ;  /* 0x0000000605047291 */ /* 0x000fe4000f8e18ff */
[----:B------:R-:W-:Y:S02]  /*1d10*/  USHF.L.U32 UR11, UR20, 0x7, URZ ;  /* 0x00000007140b7899 */ /* 0x000fe400080006ff */
[----:B------:R-:W-:Y:S01]  /*1d20*/  ULEA UR35, UR16, UR44, 0x6 ;  /* 0x0000002c10237291 */ /* 0x000fe2000f8e30ff */
[----:B------:R-:W-:-:S04]  /*1d30*/  UMOV UR13, URZ ;  /* 0x000000ff000d7c82 */ /* 0x000fc80008000000 */
[----:B------:R1:W2:Y:S01]  /*1d40*/  SYNCS.PHASECHK.TRANS64.TRYWAIT P0, [UR4+0x110], R0 ;  /* 0x00011000ff0075a7 */ /* 0x0002a20008001104 */
[----:B------:R-:W-:Y:S06]  /*1d50*/  BRA.U !UP0, `(.L_x_26) ;  /* 0x0000000108bc7547 */ /* 0x000fec000b800000 */
[----:B------:R-:W-:Y:S01]  /*1d60*/  UMOV UR7, URZ ;  /* 0x000000ff00077c82 */ /* 0x000fe20008000000 */
[----:B------:R-:W-:-:S05]  /*1d70*/  UMOV UR4, UR5 ;  /* 0x0000000500047c82 */ /* 0x000fca0008000000 */
.L_x_32:
[----:B------:R-:W-:Y:S01]  /*1d80*/  ULEA UR33, UR4, UR6, 0x3 ;  /* 0x0000000604217291 */ /* 0x000fe2000f8e18ff */
[----:B--2---:R-:W-:Y:S01]  /*1d90*/  @!P3 MOV R2, 0x1800 ;  /* 0x000018000002b802 */ /* 0x004fe20000000f00 */
[----:B--2-4-:R-:W-:Y:S10]  /*1da0*/  @P0 BRA `(.L_x_27) ;  /* 0x00000000000c0947 */ /* 0x014ff40003800000 */
[----:B------:R-:W-:-:S04]  /*1db0*/  SHF.L.U32 R3, R12, 0x1f, RZ ;  /* 0x0000001f0c037819 */ /* 0x000fc800000006ff */
[----:B------:R-:W2:Y:S02]  /*1dc0*/  SYNCS.PHASECHK.TRANS64.TRYWAIT P0, [UR33+0x110], R3 ;  /* 0x00011003ff0075a7 */ /* 0x000ea40008001121 */
[----:B--2---:R-:W-:Y:S05]  /*1dd0*/  @!P0 BRA `(.L_x_28) ;  /* 0x0000006c00a48947 */ /* 0x004fea0003800000 */
.L_x_27:
[----:B------:R2:W-:Y:S01]  /*1de0*/  @!P3 SYNCS.ARRIVE.TRANS64 RZ, [UR33], R2 ;  /* 0x00000002ffffb9a7 */ /* 0x0005e20008000021 */
[----:B------:R-:W-:-:S04]  /*1df0*/  ULOP3.LUT UR5, UR25, 0x2, URZ, 0xfc, !UPT ;  /* 0x0000000219057892 */ /* 0x000fc8000f8efcff */
[----:B------:R-:W-:-:S09]  /*1e00*/  UISETP.NE.AND UP0, UPT, UR5, 0x2, UPT ;  /* 0x000000020500788c */ /* 0x000fd2000bf05270 */
[----:B------:R-:W-:Y:S05]  /*1e10*/  BRA.U UP0, `(.L_x_29) ;  /* 0x0000000100047547 */ /* 0x000fea000b800000 */
[----:B------:R-:W-:Y:S05]  /*1e20*/  BPT.TRAP 0x1 ;  /* 0x000000040000795c */ /* 0x000fea0000300000 */
.L_x_29:
[----:B------:R-:W-:Y:S04]  /*1e30*/  BSSY.RECONVERGENT B0, `(.L_x_30) ;  /* 0x0000003000007945 */ /* 0x000fe80003800200 */
[----:B------:R-:W-:Y:S05]  /*1e40*/  @P2 BRA `(.L_x_31) ;  /* 0x0000000000042947 */ /* 0x000fea0003800000 */
[----:B------:R-:W-:Y:S05]  /*1e50*/  BPT.TRAP 0x1 ;  /* 0x000000040000795c */ /* 0x000fea0000300000 */
.L_x_31:
[----:B------:R-:W-:Y:S05]  /*1e60*/  BSYNC.RECONVERGENT B0 ;  /* 0x0000000000007941 */ /* 0x000fea0003800200 */
.L_x_30:
[----:B------:R-:W-:Y:S02]  /*1e70*/  UIADD3 UR5, UPT, UPT, UR4, 0x1, URZ ;  /* 0x0000000104057890 */ /* 0x000fe4000fffe0ff */
[----:B------:R-:W-:Y:S02]  /*1e80*/  ULEA UR32, UR4, UR24, 0xb ;  /* 0x0000001804207291 */ /* 0x000fe4000f8e58ff */
[----:B------:R-:W-:Y:S02]  /*1e90*/  UISETP.NE.AND UP0, UPT, UR5, 0x22, UPT ;  /* 0x000000220500788c */ /* 0x000fe4000bf05270 */
[----:B------:R-:W-:Y:S02]  /*1ea0*/  UIADD3 UR16, UP1, UPT, UR28, 0x80, URZ ;  /* 0x000000801c107890 */ /* 0x000fe4000ff3e0ff */
[----:B------:R-:W-:Y:S02]  /*1eb0*/  USEL UR9, URZ, 0x1, UP0 ;  /* 0x00000001ff097887 */ /* 0x000fe40008000000 */
[----:B------:R-:W-:-:S02]  /*1ec0*/  USEL UR5, UR5, URZ, UP0 ;  /* 0x000000ff05057287 */ /* 0x000fc40008000000 */
[----:B------:R-:W-:Y:S02]  /*1ed0*/  UIADD3 UR14, UP0, UPT, UR28, 0x180, URZ ;  /* 0x000001801c0e7890 */ /* 0x000fe4000ff1e0ff */
[----:B------:R-:W-:Y:S01]  /*1ee0*/  ULEA UR8, UR5, UR6, 0x3 ;  /* 0x0000000605087291 */ /* 0x000fe2000f8e18ff */
[----:B------:R-:W-:Y:S01]  /*1ef0*/  LOP3.LUT R12, R12, UR9, RZ, 0x3c, !PT ;  /* 0x000000090c0c7c12 */ /* 0x000fe2000f8e3cff */
[----:B------:R-:W-:Y:S02]  /*1f00*/  USHF.L.U32 UR34, UR7, 0x5, URZ ;  /* 0x0000000507227899 */ /* 0x000fe400080006ff */
[----:B------:R-:W-:Y:S01]  /*1f10*/  UIADD3.X UR17, UPT, UPT, URZ, UR29, URZ, UP1, !UPT ;  /* 0x0000001dff117290 */ /* 0x000fe20008ffe4ff */
[----:B-1----:R-:W-:Y:S01]  /*1f20*/  SHF.L.U32 R0, R12, 0x1f, RZ ;  /* 0x0000001f0c007819 */ /* 0x002fe200000006ff */
[----:B------:R-:W-:Y:S02]  /*1f30*/  UIADD3 UR32, UPT, UPT, UR6, 0x4600, UR32 ;  /* 0x0000460006207890 */ /* 0x000fe4000fffe020 */
[----:B------:R-:W-:Y:S01]  /*1f40*/  UIADD3.X UR15, UPT, UPT, URZ, UR29, URZ, UP0, !UPT ;  /* 0x0000001dff0f7290 */ /* 0x000fe200087fe4ff */
[----:B------:R3:W4:Y:S01]  /*1f50*/  SYNCS.PHASECHK.TRANS64.TRYWAIT P0, [UR8+0x110], R0 ;  /* 0x00011000ff0075a7 */ /* 0x0007220008001108 */
[----:B------:R-:W-:Y:S01]  /*1f60*/  ULEA UR8, UR4, UR6, 0xc ;  /* 0x0000000604087291 */ /* 0x000fe2000f8e60ff */
[----:B------:R-:W-:Y:S01]  /*1f70*/  UMOV UR13, 0x30000 ;  /* 0x00030000000d7882 */ /* 0x000fe20000000000 */
[----:B------:R-:W-:-:S02]  /*1f80*/  UMOV UR18, 0x0 ;  /* 0x0000000000127882 */ /* 0x000fc40000000000 */
[----:B------:R-:W-:Y:S01]  /*1f90*/  UIADD3 UR8, UPT, UPT, UR8, 0x15600, URZ ;  /* 0x0001560008087890 */ /* 0x000fe2000fffe0ff */
[----:B------:R-:W-:Y:S01]  /*1fa0*/  UMOV UR19, 0x10000000 ;  /* 0x1000000000137882 */ /* 0x000fe20000000000 */
[----:B------:R-:W-:Y:S01]  /*1fb0*/  UMOV UR12, UR36 ;  /* 0x00000024000c7c82 */ /* 0x000fe20008000000 */
[----:B------:R-:W-:Y:S01]  /*1fc0*/  UMOV UR9, UR33 ;  /* 0x0000002100097c82 */ /* 0x000fe20008000000 */
[----:B------:R-:W-:Y:S01]  /*1fd0*/  UMOV UR10, UR34 ;  /* 0x00000022000a7c82 */ /* 0x000fe20008000000 */
[----:B------:R1:W-:Y:S01]  /*1fe0*/  UTMALDG.3D.MULTICAST [UR32], [UR16], UR13, desc[UR18] ;  /* 0x00001220100073b4 */ /* 0x0003e2000801180d */
[----:B------:R-:W-:Y:S01]  /*1ff0*/  UIADD3 UR7, UPT, UPT, UR7, 0x1, URZ ;  /* 0x0000000107077890 */ /* 0x000fe2000fffe0ff */
[----:B------:R-:W-:-:S03]  /*2000*/  UMOV UR4, UR5 ;  /* 0x0000000500047c82 */ /* 0x000fc60008000000 */
[----:B------:R-:W-:Y:S01]  /*2010*/  UISETP.NE.AND UP0, UPT, UR7, UR21, UPT ;  /* 0x000000150700728c */ /* 0x000fe2000bf05270 */
[----:B------:R3:W-:Y:S01]  /*2020*/  UTMALDG.3D [UR8], [UR14], desc[UR18] ;  /* 0x000012080e0075b4 */ /* 0x0007e20008011000 */
[----:B-1----:R-:W-:-:S07]  /*2030*/  UMOV UR13, UR21 ;  /* 0x00000015000d7c82 */ /* 0x002fce0008000000 */
[----:B---3--:R-:W-:Y:S05]  /*2040*/  BRA.U UP0, `(.L_x_32) ;  /* 0xfffffffd004c7547 */ /* 0x008fea000b83ffff */
.L_x_26:
[----:B------:R-:W-:Y:S01]  /*2050*/  ULEA UR4, UR5, UR6, 0x3 ;  /* 0x0000000605047291 */ /* 0x000fe2000f8e18ff */
[----:B-1----:R-:W-:Y:S01]  /*2060*/  SHF.L.U32 R0, R12, 0x1f, RZ ;  /* 0x0000001f0c007819 */ /* 0x002fe200000006ff */
[----:B------:R-:W-:Y:S01]  /*2070*/  @!P1 SYNCS.ARRIVE.TRANS64.A1T0 RZ, [UR6+0x248], RZ ;  /* 0x000248ffffff99a7 */ /* 0x000fe20008100006 */
[----:B------:R-:W-:-:S06]  /*2080*/  UISETP.GT.AND UP0, UPT, UR41, UR40, UPT ;  /* 0x000000282900728c */ /* 0x000fcc000bf04270 */
[----:B--2-4-:R1:W2:Y:S03]  /*2090*/  SYNCS.PHASECHK.TRANS64.TRYWAIT P0, [UR4+0x110], R0 ;  /* 0x00011000ff0075a7 */ /* 0x0142a60008001104 */
[----:B------:R-:W-:Y:S05]  /*20a0*/  BRA.U !UP0, `(.L_x_33) ;  /* 0x0000000108c07547 */ /* 0x000fea000b800000 */
[----:B------:R-:W-:Y:S01]  /*20b0*/  UIADD3 UR26, UPT, UPT, UR43, UR13, URZ ;  /* 0x0000000d2b1a7290 */ /* 0x000fe2000fffe0ff */
[----:B------:R-:W-:-:S11]  /*20c0*/  UMOV UR4, UR5 ;  /* 0x0000000500047c82 */ /* 0x000fd60008000000 */
.L_x_39:
[----:B------:R-:W-:Y:S01]  /*20d0*/  ULEA UR17, UR4, UR6, 0x3 ;  /* 0x0000000604117291 */ /* 0x000fe2000f8e18ff */
[----:B--2---:R-:W-:Y:S01]  /*20e0*/  @!P3 MOV R2, 0x1800 ;  /* 0x000018000002b802 */ /* 0x004fe20000000f00 */
[----:B--2-4-:R-:W-:Y:S10]  /*20f0*/  @P0 BRA `(.L_x_34) ;  /* 0x00000000000c0947 */ /* 0x014ff40003800000 */
[----:B------:R-:W-:-:S04]  /*2100*/  SHF.L.U32 R3, R12, 0x1f, RZ ;  /* 0x0000001f0c037819 */ /* 0x000fc800000006ff */
[----:B------:R-:W2:Y:S02]  /*2110*/  SYNCS.PHASECHK.TRANS64.TRYWAIT P0, [UR17+0x110], R3 ;  /* 0x00011003ff0075a7 */ /* 0x000ea40008001111 */
[----:B--2---:R-:W-:Y:S05]  /*2120*/  @!P0 BRA `(.L_x_35) ;  /* 0x0000006800e88947 */ /* 0x004fea0003800000 */
.L_x_34:
[----:B------:R2:W-:Y:S01]  /*2130*/  @!P3 SYNCS.ARRIVE.TRANS64 RZ, [UR17], R2 ;  /* 0x00000002ffffb9a7 */ /* 0x0005e20008000011 */
[----:B------:R-:W-:-:S04]  /*2140*/  ULOP3.LUT UR5, UR25, 0x2, URZ, 0xfc, !UPT ;  /* 0x0000000219057892 */ /* 0x000fc8000f8efcff */
[----:B------:R-:W-:-:S09]  /*2150*/  UISETP.NE.AND UP0, UPT, UR5, 0x2, UPT ;  /* 0x000000020500788c */ /* 0x000fd2000bf05270 */
[----:B------:R-:W-:Y:S05]  /*2160*/  BRA.U UP0, `(.L_x_36) ;  /* 0x0000000100047547 */ /* 0x000fea000b800000 */
[----:B------:R-:W-:Y:S05]  /*2170*/  BPT.TRAP 0x1 ;  /* 0x000000040000795c */ /* 0x000fea0000300000 */
.L_x_36:
[----:B------:R-:W-:Y:S04]  /*2180*/  BSSY.RECONVERGENT B0, `(.L_x_37) ;  /* 0x0000003000007945 */ /* 0x000fe80003800200 */
[----:B------:R-:W-:Y:S05]  /*2190*/  @P2 BRA `(.L_x_38) ;  /* 0x0000000000042947 */ /* 0x000fea0003800000 */
[----:B------:R-:W-:Y:S05]  /*21a0*/  BPT.TRAP 0x1 ;  /* 0x000000040000795c */ /* 0x000fea0000300000 */
.L_x_38:
[----:B------:R-:W-:Y:S05]  /*21b0*/  BSYNC.RECONVERGENT B0 ;  /* 0x0000000000007941 */ /* 0x000fea0003800200 */
.L_x_37:
[----:B------:R-:W-:Y:S02]  /*21c0*/  UIADD3 UR5, UPT, UPT, UR4, 0x1, URZ ;  /* 0x0000000104057890 */ /* 0x000fe4000fffe0ff */
[----:B------:R-:W-:Y:S02]  /*21d0*/  ULEA UR16, UR4, UR24, 0xb ;  /* 0x0000001804107291 */ /* 0x000fe4000f8e58ff */
[----:B------:R-:W-:Y:S02]  /*21e0*/  UISETP.NE.AND UP0, UPT, UR5, 0x22, UPT ;  /* 0x000000220500788c */ /* 0x000fe4000bf05270 */
[----:B------:R-:W-:Y:S02]  /*21f0*/  UIADD3 UR22, UP1, UPT, UR28, 0x80, URZ ;  /* 0x000000801c167890 */ /* 0x000fe4000ff3e0ff */
[----:B------:R-:W-:Y:S02]  /*2200*/  USEL UR8, URZ, 0x1, UP0 ;  /* 0x00000001ff087887 */ /* 0x000fe40008000000 */
[----:B------:R-:W-:-:S02]  /*2210*/  USEL UR5, UR5, URZ, UP0 ;  /* 0x000000ff05057287 */ /* 0x000fc40008000000 */
[----:B------:R-:W-:Y:S02]  /*2220*/  UIADD3 UR14, UP0, UPT, UR28, 0x180, URZ ;  /* 0x000001801c0e7890 */ /* 0x000fe4000ff1e0ff */
[----:B------:R-:W-:Y:S01]  /*2230*/  LOP3.LUT R12, R12, UR8, RZ, 0x3c, !PT ;  /* 0x000000080c0c7c12 */ /* 0x000fe2000f8e3cff */
[----:B------:R-:W-:Y:S02]  /*2240*/  ULEA UR7, UR5, UR6, 0x3 ;  /* 0x0000000605077291 */ /* 0x000fe4000f8e18ff */
[----:B------:R-:W-:Y:S01]  /*2250*/  ULEA UR8, UR4, UR6, 0xc ;  /* 0x0000000604087291 */ /* 0x000fe2000f8e60ff */
[----:B-1----:R-:W-:Y:S01]  /*2260*/  SHF.L.U32 R0, R12, 0x1f, RZ ;  /* 0x0000001f0c007819 */ /* 0x002fe200000006ff */
[----:B------:R-:W-:Y:S02]  /*2270*/  USHF.L.U32 UR18, UR13, 0x5, URZ ;  /* 0x000000050d127899 */ /* 0x000fe400080006ff */
[----:B------:R-:W-:Y:S02]  /*2280*/  UIADD3 UR16, UPT, UPT, UR6, 0x4600, UR16 ;  /* 0x0000460006107890 */ /* 0x000fe4000fffe010 */
[----:B------:R-:W-:Y:S01]  /*2290*/  UIADD3.X UR23, UPT, UPT, URZ, UR29, URZ, UP1, !UPT ;  /* 0x0000001dff177290 */ /* 0x000fe20008ffe4ff */
[----:B------:R3:W4:Y:S01]  /*22a0*/  SYNCS.PHASECHK.TRANS64.TRYWAIT P0, [UR7+0x110], R0 ;  /* 0x00011000ff0075a7 */ /* 0x0007220008001107 */
[----:B------:R-:W-:-:S02]  /*22b0*/  UIADD3 UR8, UPT, UPT, UR8, 0x15600, URZ ;  /* 0x0001560008087890 */ /* 0x000fc4000fffe0ff */
[----:B------:R-:W-:Y:S01]  /*22c0*/  UIADD3.X UR15, UPT, UPT, URZ, UR29, URZ, UP0, !UPT ;  /* 0x0000001dff0f7290 */ /* 0x000fe200087fe4ff */
[----:B------:R-:W-:Y:S01]  /*22d0*/  UMOV UR7, 0x30000 ;  /* 0x0003000000077882 */ /* 0x000fe20000000000 */
[----:B------:R-:W-:Y:S01]  /*22e0*/  UMOV UR30, 0x0 ;  /* 0x00000000001e7882 */ /* 0x000fe20000000000 */
[----:B------:R-:W-:Y:S01]  /*22f0*/  UMOV UR31, 0x10000000 ;  /* 0x10000000001f7882 */ /* 0x000fe20000000000 */
[----:B------:R-:W-:Y:S01]  /*2300*/  UMOV UR19, UR35 ;  /* 0x0000002300137c82 */ /* 0x000fe20008000000 */
[----:B------:R-:W-:Y:S01]  /*2310*/  UMOV UR20, UR36 ;  /* 0x0000002400147c82 */ /* 0x000fe20008000000 */
[----:B------:R-:W-:Y:S01]  /*2320*/  UMOV UR12, UR36 ;  /* 0x00000024000c7c82 */ /* 0x000fe20008000000 */
[----:B------:R-:W-:Y:S01]  /*2330*/  UMOV UR9, UR17 ;  /* 0x0000001100097c82 */ /* 0x000fe20008000000 */
[----:B------:R-:W-:Y:S01]  /*2340*/  UMOV UR10, UR18 ;  /* 0x00000012000a7c82 */ /* 0x000fe20008000000 */
[----:B------:R3:W-:Y:S01]  /*2350*/  UTMALDG.3D.MULTICAST [UR16], [UR22], UR7, desc[UR30] ;  /* 0x00001e10160073b4 */ /* 0x0007e20008011807 */
[----:B------:R-:W-:Y:S01]  /*2360*/  UIADD3 UR13, UPT, UPT, UR13, 0x1, URZ ;  /* 0x000000010d0d7890 */ /* 0x000fe2000fffe0ff */
[----:B------:R-:W-:-:S03]  /*2370*/  UMOV UR4, UR5 ;  /* 0x0000000500047c82 */ /* 0x000fc60008000000 */
[----:B------:R-:W-:Y:S01]  /*2380*/  UISETP.NE.AND UP0, UPT, UR13, UR26, UPT ;  /* 0x0000001a0d00728c */ /* 0x000fe2000bf05270 */
[----:B------:R3:W-:Y:S08]  /*2390*/  UTMALDG.3D [UR8], [UR14], desc[UR30] ;  /* 0x00001e080e0075b4 */ /* 0x0007f00008011000 */
[----:B---3--:R-:W-:Y:S05]  /*23a0*/  BRA.U UP0, `(.L_x_39) ;  /* 0xfffffffd00487547 */ /* 0x008fea000b83ffff */
.L_x_33:
[C---:B------:R-:W-:Y:S01]  /*23b0*/  LEA R3, R11.reuse, UR6, 0x3 ;  /* 0x000000060b037c11 */ /* 0x040fe2000f8e18ff */
[----:B------:R-:W-:Y:S01]  /*23c0*/  NOP ;  /* 0x0000000000007918 */ /* 0x000fe20000000000 */
[----:B-1----:R-:W-:Y:S02]  /*23d0*/  SHF.L.U32 R0, R10, 0x1f, RZ ;  /* 0x0000001f0a007819 */ /* 0x002fe400000006ff */
[----:B------:R-:W-:Y:S02]  /*23e0*/  LEA R4, R11, UR6, 0x4 ;  /* 0x000000060b047c11 */ /* 0x000fe4000f8e20ff */
[----:B--2-4-:R-:W1:Y:S02]  /*23f0*/  SYNCS.PHASECHK.TRANS64.TRYWAIT P0, [R3+URZ+0x250], R0 ;  /* 0x00025000030075a7 */ /* 0x014e6400080011ff */
[----:B-1----:R-:W-:Y:S05]  /*2400*/  @!P0 BRA `(.L_x_40) ;  /* 0x0000006800488947 */ /* 0x002fea0003800000 */
.L_x_146:
[----:B------:R-:W2:Y:S01]  /*2410*/  LDS.128 R4, [R4+0x2e0] ;  /* 0x0002e00004047984 */ /* 0x000ea20000000c00 */
[----:B------:R-:W-:Y:S01]  /*2420*/  UISETP.GE.AND UP0, UPT, UR42, 0x1, UPT ;  /* 0x000000012a00788c */ /* 0x000fe2000bf06270 */
[----:B------:R-:W-:Y:S01]  /*2430*/  @!PT LDS RZ, [RZ] ;  /* 0x00000000fffff984 */ /* 0x000fe20000000800 */
[----:B------:R-:W-:Y:S01]  /*2440*/  @!PT LDS RZ, [RZ] ;  /* 0x00000000fffff984 */ /* 0x000fe20000000800 */
[----:B------:R-:W-:Y:S01]  /*2450*/  @!PT LDS RZ, [RZ] ;  /* 0x00000000fffff984 */ /* 0x000fe20000000800 */
[----:B------:R-:W-:Y:S01]  /*2460*/  @!PT LDS RZ, [RZ] ;  /* 0x00000000fffff984 */ /* 0x000fe20000000800 */
[----:B------:R3:W-:Y:S06]  /*2470*/  MEMBAR.ALL.CTA ;  /* 0x0000000000007992 */ /* 0x0007ec0000008000 */
[----:B---3--:R-:W3:Y:S01]  /*2480*/  FENCE.VIEW.ASYNC.S ;  /* 0x00000000000073c6 */ /* 0x008ee20000000000 */
[----:B--2---:R-:W-:-:S13]  /*2490*/  LOP3.LUT P0, RZ, R6, 0x1, RZ, 0xc0, !PT ;  /* 0x0000000106ff7812 */ /* 0x004fda000780c0ff */
[----:B---3--:R-:W-:Y:S01]  /*24a0*/  VOTEU.ANY UP1, P0 ;  /* 0x0000000000ff7886 */ /* 0x008fe20000020100 */
[----:B------:R-:W-:-:S13]  /*24b0*/  PLOP3.LUT P0, PT, PT, PT, UP1, 0x80, 0x8 ;  /* 0x000000000008781c */ /* 0x000fda0003f0f018 */
[----:B-1----:R-:W-:Y:S02]  /*24c0*/  @P0 LOP3.LUT R0, R5, 0xffff, RZ, 0xc0, !PT ;  /* 0x0000ffff05000812 */ /* 0x002fe400078ec0ff */
[----:B------:R-:W-:Y:S02]  /*24d0*/  @P0 MOV R2, R4 ;  /* 0x0000000400020202 */ /* 0x000fe40000000f00 */
[----:B------:R-:W-:Y:S01]  /*24e0*/  @P0 R2UR UR7, R0 ;  /* 0x00000000000702ca */ /* 0x000fe200000e0000 */
[----:B------:R-:W-:Y:S01]  /*24f0*/  VIADD R0, R3, 0x260 ;  /* 0x0000026003007836 */ /* 0x000fe20000000000 */
[----:B------:R-:W-:Y:S02]  /*2500*/  @P0 SHF.R.U32.HI R4, RZ, 0x10, R5 ;  /* 0x00000010ff040819 */ /* 0x000fe40000011605 */
[----:B------:R-:W-:Y:S02]  /*2510*/  @P0 R2UR UR8, R2 ;  /* 0x00000000020802ca */ /* 0x000fe400000e0000 */
[----:B------:R-:W-:-:S02]  /*2520*/  PRMT R0, RZ, 0x654, R0 ;  /* 0x00000654ff007816 */ /* 0x000fc40000000000 */
[----:B------:R-:W-:Y:S02]  /*2530*/  @P0 R2UR UR4, R4 ;  /* 0x00000000040402ca */ /* 0x000fe400000e0000 */
[----:B------:R1:W-:Y:S03]  /*2540*/  SYNCS.ARRIVE.TRANS64.RED.A1T0 RZ, [R0+URZ], RZ ;  /* 0x000000ff00ff79a7 */ /* 0x0003e600081004ff */
[----:B------:R-:W-:-:S04]  /*2550*/  @UP1 UMOV UR27, UR7 ;  /* 0x00000007001b1c82 */ /* 0x000fc80008000000 */
[----:B------:R-:W-:-:S04]  /*2560*/  @UP1 UMOV UR37, UR8 ;  /* 0x0000000800251c82 */ /* 0x000fc80008000000 */
[----:B------:R-:W-:Y:S01]  /*2570*/  @UP1 UMOV UR36, UR4 ;  /* 0x0000000400241c82 */ /* 0x000fe20008000000 */
[----:B------:R-:W-:Y:S05]  /*2580*/  BRA.U !UP0, `(.L_x_41) ;  /* 0x0000000108d47547 */ /* 0x000fea000b800000 */
[----:B------:R-:W2:Y:S01]  /*2590*/  LDCU.128 UR12, c[0x0][0xb10] ;  /* 0x00016200ff0c77ac */ /* 0x000ea20008000c00 */
[----:B------:R-:W3:Y:S01]  /*25a0*/  LDCU UR26, c[0x0][0xb20] ;  /* 0x00016400ff1a77ac */ /* 0x000ee20008000800 */
[----:B------:R-:W4:Y:S01]  /*25b0*/  LDCU UR20, c[0x0][0xb0c] ;  /* 0x00016180ff1477ac */ /* 0x000f220008000800 */
[----:B------:R-:W1:Y:S01]  /*25c0*/  LDCU.64 UR10, c[0x0][0xb28] ;  /* 0x00016500ff0a77ac */ /* 0x000e620008000a00 */
[----:B------:R-:W-:Y:S02]  /*25d0*/  UISETP.NE.AND UP3, UPT, UR42, 0x1, UPT ;  /* 0x000000012a00788c */ /* 0x000fe4000bf65270 */
[----:B--2---:R-:W-:Y:S02]  /*25e0*/  UIMAD.WIDE.U32 UR16, UR38, UR15, URZ ;  /* 0x0000000f261072a5 */ /* 0x004fe4000f8e00ff */
[----:B------:R-:W-:Y:S02]  /*25f0*/  UIMAD.WIDE.U32 UR8, UR39, UR12, URZ ;  /* 0x0000000c270872a5 */ /* 0x000fe4000f8e00ff */
[----:B------:R-:W-:-:S02]  /*2600*/  UISETP.NE.AND UP0, UPT, UR14, 0x1, UPT ;  /* 0x000000010e00788c */ /* 0x000fc4000bf05270 */
[----:B------:R-:W-:Y:S01]  /*2610*/  UIMAD.WIDE.U32 UR22, UR27, UR15, URZ ;  /* 0x0000000f1b1672a5 */ /* 0x000fe2000f8e00ff */
[----:B------:R-:W-:Y:S02]  /*2620*/  UMOV UR16, UR17 ;  /* 0x0000001100107c82 */ /* 0x000fe40008000000 */
[----:B------:R-:W-:Y:S01]  /*2630*/  UMOV UR8, UR9 ;  /* 0x0000000900087c82 */ /* 0x000fe20008000000 */
[----:B---3--:R-:W-:Y:S02]  /*2640*/  USHF.R.U32.HI UR16, URZ, UR26, UR16 ;  /* 0x0000001aff107299 */ /* 0x008fe40008011610 */
[----:B----4-:R-:W-:Y:S02]  /*2650*/  UISETP.NE.AND UP2, UPT, UR20, 0x1, UPT ;  /* 0x000000011400788c */ /* 0x010fe4000bf45270 */
[----:B------:R-:W-:Y:S02]  /*2660*/  USHF.R.U32.HI UR8, URZ, UR13, UR8 ;  /* 0x0000000dff087299 */ /* 0x000fe40008011608 */
[----:B------:R-:W-:-:S02]  /*2670*/  USEL UR7, UR38, UR16, !UP0 ;  /* 0x0000001026077287 */ /* 0x000fc4000c000000 */
[----:B------:R-:W-:Y:S02]  /*2680*/  USEL UR8, UR39, UR8, !UP2 ;  /* 0x0000000827087287 */ /* 0x000fe4000d000000 */
[----:B-1----:R-:W-:Y:S01]  /*2690*/  UIMAD.WIDE.U32 UR16, UR7, UR10, URZ ;  /* 0x0000000a071072a5 */ /* 0x002fe2000f8e00ff */
[----:B------:R-:W-:Y:S01]  /*26a0*/  UMOV UR4, UR23 ;  /* 0x0000001700047c82 */ /* 0x000fe20008000000 */
[----:B------:R-:W-:Y:S02]  /*26b0*/  UIMAD.WIDE.U32 UR18, UR37, UR12, URZ ;  /* 0x0000000c251272a5 */ /* 0x000fe4000f8e00ff */
[----:B------:R-:W-:-:S03]  /*26c0*/  UIMAD.WIDE.U32 UR22, UR8, UR10, URZ ;  /* 0x0000000a081672a5 */ /* 0x000fc6000f8e00ff */
[----:B------:R-:W-:Y:S01]  /*26d0*/  UMOV UR16, UR17 ;  /* 0x0000001100107c82 */ /* 0x000fe20008000000 */
[----:B------:R-:W-:Y:S02]  /*26e0*/  USHF.R.U32.HI UR4, URZ, UR26, UR4 ;  /* 0x0000001aff047299 */ /* 0x000fe40008011604 */
[----:B------:R-:W-:Y:S01]  /*26f0*/  @UP3 USHF.R.U32.HI UR7, URZ, UR11, UR16 ;  /* 0x0000000bff073299 */ /* 0x000fe20008011610 */
[----:B------:R-:W-:Y:S01]  /*2700*/  UMOV UR18, UR19 ;  /* 0x0000001300127c82 */ /* 0x000fe20008000000 */
[----:B------:R-:W-:Y:S01]  /*2710*/  UMOV UR22, UR23 ;  /* 0x0000001700167c82 */ /* 0x000fe20008000000 */
[----:B------:R-:W-:Y:S02]  /*2720*/  USHF.R.U32.HI UR13, URZ, UR13, UR18 ;  /* 0x0000000dff0d7299 */ /* 0x000fe40008011612 */
[----:B------:R-:W-:Y:S02]  /*2730*/  USEL UR4, UR27, UR4, !UP0 ;  /* 0x000000041b047287 */ /* 0x000fe4000c000000 */
[----:B------:R-:W-:-:S02]  /*2740*/  @UP3 USHF.R.U32.HI UR8, URZ, UR11, UR22 ;  /* 0x0000000bff083299 */ /* 0x000fc40008011616 */
[----:B------:R-:W-:Y:S02]  /*2750*/  UIMAD UR9, UR42, UR7, URZ ;  /* 0x000000072a0972a4 */ /* 0x000fe4000f8e02ff */
[----:B------:R-:W-:Y:S02]  /*2760*/  USEL UR7, UR37, UR13, !UP2 ;  /* 0x0000000d25077287 */ /* 0x000fe4000d000000 */
[----:B------:R-:W-:Y:S02]  /*2770*/  UIMAD UR12, UR42, UR8, URZ ;  /* 0x000000082a0c72a4 */ /* 0x000fe4000f8e02ff */
[----:B------:R-:W-:Y:S02]  /*2780*/  UISETP.GE.AND UP0, UPT, UR4, UR9, UPT ;  /* 0x000000090400728c */ /* 0x000fe4000bf06270 */
[----:B------:R-:W-:Y:S02]  /*2790*/  UIMAD.WIDE.U32 UR16, UR4, UR10, URZ ;  /* 0x0000000a041072a5 */ /* 0x000fe4000f8e00ff */
[----:B------:R-:W-:-:S02]  /*27a0*/  UISETP.GE.OR UP0, UPT, UR7, UR12, UP0 ;  /* 0x0000000c0700728c */ /* 0x000fc40008706670 */
        /* <DEDUP_REMOVED lines=19> */
.L_x_41:
[----:B------:R-:W2:Y:S02]  /*28e0*/  LDCU UR4, c[0x0][0xb30] ;  /* 0x00016600ff0477ac */ /* 0x000ea40008000800 */
[----:B--2---:R-:W-:-:S09]  /*28f0*/  UISETP.NE.AND UP0, UPT, UR4, 0x1, UPT ;  /* 0x000000010400788c */ /* 0x004fd2000bf05270 */
[----:B------:R-:W-:Y:S05]  /*2900*/  BRA.U UP0, `(.L_x_42) ;  /* 0x0000000100447547 */ /* 0x000fea000b800000 */
[----:B------:R-:W2:Y:S01]  /*2910*/  LDCU.128 UR12, c[0x0][0xb10] ;  /* 0x00016200ff0c77ac */ /* 0x000ea20008000c00 */
[----:B------:R-:W3:Y:S01]  /*2920*/  LDCU UR16, c[0x0][0xb0c] ;  /* 0x00016180ff1077ac */ /* 0x000ee20008000800 */
[----:B------:R-:W4:Y:S01]  /*2930*/  LDCU UR17, c[0x0][0xb20] ;  /* 0x00016400ff1177ac */ /* 0x000f220008000800 */
[----:B--2---:R-:W-:Y:S02]  /*2940*/  UIMAD.WIDE.U32 UR10, UR37, UR12, URZ ;  /* 0x0000000c250a72a5 */ /* 0x004fe4000f8e00ff */
[----:B------:R-:W-:Y:S02]  /*2950*/  UIMAD.WIDE.U32 UR8, UR27, UR15, URZ ;  /* 0x0000000f1b0872a5 */ /* 0x000fe4000f8e00ff */
[----:B---3--:R-:W-:Y:S02]  /*2960*/  UISETP.NE.AND UP2, UPT, UR16, 0x1, UPT ;  /* 0x000000011000788c */ /* 0x008fe4000bf45270 */
[----:B------:R-:W-:Y:S01]  /*2970*/  UISETP.NE.AND UP0, UPT, UR14, 0x1, UPT ;  /* 0x000000010e00788c */ /* 0x000fe2000bf05270 */
[----:B------:R-:W-:-:S02]  /*2980*/  UMOV UR7, UR11 ;  /* 0x0000000b00077c82 */ /* 0x000fc40008000000 */
[----:B------:R-:W-:Y:S01]  /*2990*/  UMOV UR4, UR9 ;  /* 0x0000000900047c82 */ /* 0x000fe20008000000 */
[----:B------:R-:W-:Y:S02]  /*29a0*/  USHF.R.U32.HI UR7, URZ, UR13, UR7 ;  /* 0x0000000dff077299 */ /* 0x000fe40008011607 */
[----:B----4-:R-:W-:Y:S02]  /*29b0*/  USHF.R.U32.HI UR4, URZ, UR17, UR4 ;  /* 0x00000011ff047299 */ /* 0x010fe40008011604 */
[----:B------:R-:W-:Y:S02]  /*29c0*/  USEL UR7, UR37, UR7, !UP2 ;  /* 0x0000000725077287 */ /* 0x000fe4000d000000 */
[----:B------:R-:W-:-:S04]  /*29d0*/  USEL UR4, UR27, UR4, !UP0 ;  /* 0x000000041b047287 */ /* 0x000fc8000c000000 */
[----:B------:R-:W-:Y:S02]  /*29e0*/  UIADD3 UR8, UPT, UPT, UR7, -UR4, URZ ;  /* 0x8000000407087290 */ /* 0x000fe4000fffe0ff */
[----:B------:R-:W-:Y:S02]  /*29f0*/  UIADD3 UR4, UPT, UPT, -UR7, UR4, URZ ;  /* 0x0000000407047290 */ /* 0x000fe4000fffe1ff */
[----:B------:R-:W-:Y:S02]  /*2a00*/  UIMAD UR27, UR8, UR14, UR27 ;  /* 0x0000000e081b72a4 */ /* 0x000fe4000f8e021b */
[----:B------:R-:W-:-:S12]  /*2a10*/  UIMAD UR37, UR4, UR16, UR37 ;  /* 0x00000010042572a4 */ /* 0x000fd8000f8e0225 */
.L_x_42:
[----:B------:R-:W-:Y:S01]  /*2a20*/  VIADD R11, R11, 0x1 ;  /* 0x000000010b0b7836 */ /* 0x000fe20000000000 */
[----:B------:R-:W-:Y:S01]  /*2a30*/  R2UR UR4, R76 ;  /* 0x000000004c0472ca */ /* 0x000fe200000e0000 */
[----:B------:R-:W-:Y:S01]  /*2a40*/  UIADD3 UR20, UPT, UPT, UR27, UR63, URZ ;  /* 0x0000003f1b147290 */ /* 0x000fe2000fffe0ff */
[----:B------:R-:W-:Y:S02]  /*2a50*/  PLOP3.LUT P1, PT, PT, PT, PT, 0x80, 0x8 ;  /* 0x000000000008781c */ /* 0x000fe40003f2f070 */
[----:B------:R-:W-:-:S04]  /*2a60*/  ISETP.NE.AND P0, PT, R11, 0x2, PT ;  /* 0x000000020b00780c */ /* 0x000fc80003f05270 */
[----:B-1----:R-:W-:Y:S02]  /*2a70*/  SEL R0, RZ, 0x1, P0 ;  /* 0x00000001ff007807 */ /* 0x002fe40000000000 */
[----:B------:R-:W-:Y:S02]  /*2a80*/  SEL R11, R11, RZ, P0 ;  /* 0x000000ff0b0b7207 */ /* 0x000fe40000000000 */
[----:B------:R-:W-:Y:S01]  /*2a90*/  LOP3.LUT R10, R10, R0, RZ, 0x3c, !PT ;  /* 0x000000000a0a7212 */ /* 0x000fe200078e3cff */
[----:B------:R-:W-:Y:S01]  /*2aa0*/  UIADD3 UR16, UPT, UPT, UR37, UR4, URZ ;  /* 0x0000000425107290 */ /* 0x000fe2000fffe0ff */
[----:B------:R-:W-:Y:S11]  /*2ab0*/  BRA.U UP1, `(.L_x_43) ;  /* 0xfffffff101407547 */ /* 0x000ff6000b83ffff */
[----:B------:R-:W-:Y:S01]  /*2ac0*/  UIADD3 UR7, UPT, UPT, UR6, 0x110, URZ ;  /* 0x0000011006077890 */ /* 0x000fe2000fffe0ff */
[----:B------:R-:W-:-:S03]  /*2ad0*/  SHF.L.U32 R2, R12, 0x1f, RZ ;  /* 0x0000001f0c027819 */ /* 0x000fc600000006ff */
[----:B------:R-:W-:-:S09]  /*2ae0*/  ULEA UR4, UR5, UR7, 0x3 ;  /* 0x0000000705047291 */ /* 0x000fd2000f8e18ff */
[----:B------:R-:W1:Y:S02]  /*2af0*/  SYNCS.PHASECHK.TRANS64.TRYWAIT P0, [UR4], R2 ;  /* 0x00000002ff0075a7 */ /* 0x000e640008001104 */
[----:B-1----:R-:W-:Y:S05]  /*2b00*/  @!P0 BRA `(.L_x_44) ;  /* 0x00000060009c8947 */ /* 0x002fea0003800000 */
.L_x_148:
[----:B------:R-:W-:-:S04]  /*2b10*/  UIADD3 UR4, UPT, UPT, UR5, 0x1, URZ ;  /* 0x0000000105047890 */ /* 0x000fc8000fffe0ff */
[----:B------:R-:W-:-:S04]  /*2b20*/  UISETP.NE.AND UP0, UPT, UR4, 0x22, UPT ;  /* 0x000000220400788c */ /* 0x000fc8000bf05270 */
[----:B------:R-:W-:Y:S02]  /*2b30*/  USEL UR6, URZ, 0x1, UP0 ;  /* 0x00000001ff067887 */ /* 0x000fe40008000000 */
[----:B------:R-:W-:-:S04]  /*2b40*/  USEL UR4, UR4, URZ, UP0 ;  /* 0x000000ff04047287 */ /* 0x000fc80008000000 */
[----:B------:R-:W-:Y:S01]  /*2b50*/  ULEA UR5, UR4, UR7, 0x3 ;  /* 0x0000000704057291 */ /* 0x000fe2000f8e18ff */
[----:B-1----:R-:W-:-:S04]  /*2b60*/  LOP3.LUT R2, R12, UR6, RZ, 0x3c, !PT ;  /* 0x000000060c027c12 */ /* 0x002fc8000f8e3cff */
[----:B------:R-:W-:-:S04]  /*2b70*/  SHF.L.U32 R3, R2, 0x1f, RZ ;  /* 0x0000001f02037819 */ /* 0x000fc800000006ff */
[----:B------:R-:W1:Y:S02]  /*2b80*/  SYNCS.PHASECHK.TRANS64.TRYWAIT P0, [UR5], R3 ;  /* 0x00000003ff0075a7 */ /* 0x000e640008001105 */
[----:B-1----:R-:W-:Y:S05]  /*2b90*/  @!P0 BRA `(.L_x_45) ;  /* 0x0000006000908947 */ /* 0x002fea0003800000 */
.L_x_150:
[----:B------:R-:W-:-:S04]  /*2ba0*/  UIADD3 UR4, UPT, UPT, UR4, 0x1, URZ ;  /* 0x0000000104047890 */ /* 0x000fc8000fffe0ff */
[----:B------:R-:W-:-:S04]  /*2bb0*/  UISETP.NE.AND UP0, UPT, UR4, 0x22, UPT ;  /* 0x000000220400788c */ /* 0x000fc8000bf05270 */
[----:B------:R-:W-:Y:S02]  /*2bc0*/  USEL UR6, URZ, 0x1, UP0 ;  /* 0x00000001ff067887 */ /* 0x000fe40008000000 */
[----:B------:R-:W-:-:S04]  /*2bd0*/  USEL UR4, UR4, URZ, UP0 ;  /* 0x000000ff04047287 */ /* 0x000fc80008000000 */
[----:B------:R-:W-:Y:S01]  /*2be0*/  ULEA UR5, UR4, UR7, 0x3 ;  /* 0x0000000704057291 */ /* 0x000fe2000f8e18ff */
[----:B------:R-:W-:-:S04]  /*2bf0*/  LOP3.LUT R2, R2, UR6, RZ, 0x3c, !PT ;  /* 0x0000000602027c12 */ /* 0x000fc8000f8e3cff */
[----:B-1----:R-:W-:-:S04]  /*2c00*/  SHF.L.U32 R3, R2, 0x1f, RZ ;  /* 0x0000001f02037819 */ /* 0x002fc800000006ff */
[----:B------:R-:W1:Y:S02]  /*2c10*/  SYNCS.PHASECHK.TRANS64.TRYWAIT P0, [UR5], R3 ;  /* 0x00000003ff0075a7 */ /* 0x000e640008001105 */
[----:B-1----:R-:W-:Y:S05]  /*2c20*/  @!P0 BRA `(.L_x_46) ;  /* 0x0000006000848947 */ /* 0x002fea0003800000 */
.L_x_152:
        /* <DEDUP_REMOVED lines=9> */
.L_x_154:
        /* <DEDUP_REMOVED lines=9> */
.L_x_156:
        /* <DEDUP_REMOVED lines=9> */
.L_x_158:
        /* <DEDUP_REMOVED lines=9> */
.L_x_160:
        /* <DEDUP_REMOVED lines=9> */
.L_x_162:
        /* <DEDUP_REMOVED lines=9> */
.L_x_164:
        /* <DEDUP_REMOVED lines=9> */
.L_x_166:
        /* <DEDUP_REMOVED lines=9> */
.L_x_168:
        /* <DEDUP_REMOVED lines=9> */
.L_x_170:
        /* <DEDUP_REMOVED lines=9> */
.L_x_172:
        /* <DEDUP_REMOVED lines=9> */
.L_x_174:
        /* <DEDUP_REMOVED lines=9> */
.L_x_176:
        /* <DEDUP_REMOVED lines=9> */
.L_x_178:
        /* <DEDUP_REMOVED lines=9> */
.L_x_180:
        /* <DEDUP_REMOVED lines=9> */
.L_x_182:
        /* <DEDUP_REMOVED lines=9> */
.L_x_184:
        /* <DEDUP_REMOVED lines=9> */
.L_x_186:
        /* <DEDUP_REMOVED lines=9> */
.L_x_188:
        /* <DEDUP_REMOVED lines=9> */
.L_x_190:
        /* <DEDUP_REMOVED lines=9> */
.L_x_192:
        /* <DEDUP_REMOVED lines=9> */
.L_x_194:
        /* <DEDUP_REMOVED lines=9> */
.L_x_196:
        /* <DEDUP_REMOVED lines=9> */
.L_x_198:
        /* <DEDUP_REMOVED lines=9> */
.L_x_200:
        /* <DEDUP_REMOVED lines=9> */
.L_x_202:
        /* <DEDUP_REMOVED lines=9> */
.L_x_204:
        /* <DEDUP_REMOVED lines=9> */
.L_x_206:
        /* <DEDUP_REMOVED lines=9> */
.L_x_208:
        /* <DEDUP_REMOVED lines=9> */
.L_x_210:
        /* <DEDUP_REMOVED lines=9> */
.L_x_212:
[----:B------:R-:W-:-:S04]  /*3d10*/  UIADD3 UR4, UPT, UPT, UR4, 0x1, URZ ;  /* 0x0000000104047890 */ /* 0x000fc8000fffe0ff */
[----:B------:R-:W-:-:S04]  /*3d20*/  UISETP.NE.AND UP0, UPT, UR4, 0x22, UPT ;  /* 0x000000220400788c */ /* 0x000fc8000bf05270 */
[----:B------:R-:W-:Y:S02]  /*3d30*/  USEL UR5, URZ, 0x1, UP0 ;  /* 0x00000001ff057887 */ /* 0x000fe40008000000 */
[----:B------:R-:W-:-:S04]  /*3d40*/  USEL UR4, UR4, URZ, UP0 ;  /* 0x000000ff04047287 */ /* 0x000fc80008000000 */
[----:B------:R-:W-:Y:S01]  /*3d50*/  ULEA UR4, UR4, UR7, 0x3 ;  /* 0x0000000704047291 */ /* 0x000fe2000f8e18ff */
[----:B------:R-:W-:-:S04]  /*3d60*/  LOP3.LUT R2, R2, UR5, RZ, 0x3c, !PT ;  /* 0x0000000502027c12 */ /* 0x000fc8000f8e3cff */
[----:B------:R-:W-:Y:S01]  /*3d70*/  SHF.L.U32 R2, R2, 0x1f, RZ ;  /* 0x0000001f02027819 */ /* 0x000fe200000006ff */
[----:B-1----:R-:W-:-:S07]  /*3d80*/  IMAD.U32 R0, RZ, RZ, UR4 ;  /* 0x00000004ff007e24 */ /* 0x002fce000f8e00ff */
.L_x_77:
[----:B-1----:R1:W2:Y:S02]  /*3d90*/  SYNCS.PHASECHK.TRANS64.TRYWAIT P0, [R0+URZ], R2 ;  /* 0x00000002000075a7 */ /* 0x0022a400080011ff */
[----:B--2---:R-:W-:Y:S05]  /*3da0*/  @!P0 NANOSLEEP.SYNCS 0x989680 ;  /* 0x009896800000895d */ /* 0x004fea0003900000 */
[----:B------:R-:W2:Y:S02]  /*3db0*/  @!P0 SYNCS.PHASECHK.TRANS64 P0, [R0+URZ], R2 ;  /* 0x00000002000085a7 */ /* 0x000ea400080010ff */
[----:B--2---:R-:W-:Y:S05]  /*3dc0*/  @P0 EXIT ;  /* 0x000000000000094d */ /* 0x004fea0003800000 */
[----:B------:R-:W-:Y:S05]  /*3dd0*/  BRA `(.L_x_77) ;  /* 0xfffffffc00ec7947 */ /* 0x000fea000383ffff */
.L_x_23:
[----:B------:R-:W-:-:S04]  /*3de0*/  UISETP.NE.AND UP0, UPT, UR45, URZ, UPT ;  /* 0x000000ff2d00728c */ /* 0x000fc8000bf05270 */
[----:B------:R-:W-:-:S09]  /*3df0*/  UISETP.NE.OR UP0, UPT, UR17, 0x1, UP0 ;  /* 0x000000011100788c */ /* 0x000fd20008705670 */
[----:B------:R-:W-:Y:S05]  /*3e00*/  BRA.U UP0, `(.L_x_78) ;  /* 0x0000000500487547 */ /* 0x000fea000b800000 */
[----:B------:R-:W-:Y:S01]  /*3e10*/  ISETP.GE.U32.AND P2, PT, R0, 0x2, PT ;  /* 0x000000020000780c */ /* 0x000fe20003f46070 */
[----:B------:R-:W-:Y:S01]  /*3e20*/  IMAD.MOV.U32 R12, RZ, RZ, 0x1 ;  /* 0x00000001ff0c7424 */ /* 0x000fe200078e00ff */
[----:B------:R-:W-:Y:S02]  /*3e30*/  CS2R R10, SRZ ;  /* 0x00000000000a7805 */ /* 0x000fe4000001ff00 */
[----:B------:R-:W-:Y:S01]  /*3e40*/  CS2R R8, SRZ ;  /* 0x0000000000087805 */ /* 0x000fe2000001ff00 */
[----:B------:R-:W-:Y:S01]  /*3e50*/  UMOV UR6, 0x400 ;  /* 0x0000040000067882 */ /* 0x000fe20000000000 */
[----:B------:R-:W-:Y:S01]  /*3e60*/  UMOV UR5, URZ ;  /* 0x000000ff00057c82 */ /* 0x000fe20008000000 */
[----:B------:R-:W-:-:S12]  /*3e70*/  ULEA UR6, UR45, UR6, 0x18 ;  /* 0x000000062d067291 */ /* 0x000fd8000f8ec0ff */
.L_x_82:
[----:B------:R-:W-:Y:S02]  /*3e80*/  LEA R2, R8, UR6, 0x3 ;  /* 0x0000000608027c11 */ /* 0x000fe4000f8e18ff */
[----:B------:R-:W-:-:S03]  /*3e90*/  SHF.L.U32 R4, R9, 0x1f, RZ ;  /* 0x0000001f09047819 */ /* 0x000fc600000006ff */
[----:B------:R-:W-:Y:S01]  /*3ea0*/  VIADD R5, R2, 0x2c0 ;  /* 0x000002c002057836 */ /* 0x000fe20000000000 */
[----:B------:R-:W1:Y:S02]  /*3eb0*/  SYNCS.PHASECHK.TRANS64.TRYWAIT P0, [R2+URZ+0x2b0], R4 ;  /* 0x0002b004020075a7 */ /* 0x000e6400080011ff */
[----:B-1----:R-:W-:Y:S05]  /*3ec0*/  @!P0 BRA `(.L_x_79) ;  /* 0x0000005800c48947 */ /* 0x002fea0003800000 */
.L_x_213:
[----:B------:R-:W-:Y:S01]  /*3ed0*/  ULEA UR4, UR5, UR6, 0x3 ;  /* 0x0000000605047291 */ /* 0x000fe2000f8e18ff */
[----:B-1----:R-:W-:Y:S01]  /*3ee0*/  PRMT R2, RZ, 0x654, R5 ;  /* 0x00000654ff027816 */ /* 0x002fe20000000005 */
[----:B------:R-:W-:Y:S01]  /*3ef0*/  @!P2 IMAD.MOV.U32 R4, RZ, RZ, 0x10 ;  /* 0x00000010ff04a424 */ /* 0x000fe200078e00ff */
[----:B------:R-:W-:Y:S01]  /*3f00*/  SHF.L.U32 R5, R12, 0x1f, RZ ;  /* 0x0000001f0c057819 */ /* 0x000fe200000006ff */
[----:B------:R-:W-:Y:S01]  /*3f10*/  UIADD3 UR7, UPT, UPT, UR4, 0x250, URZ ;  /* 0x0000025004077890 */ /* 0x000fe2000fffe0ff */
[----:B------:R1:W-:Y:S05]  /*3f20*/  SYNCS.ARRIVE.TRANS64.RED.A1T0 RZ, [R2+URZ], RZ ;  /* 0x000000ff02ff79a7 */ /* 0x0003ea00081004ff */
[----:B------:R-:W-:Y:S01]  /*3f30*/  IMAD.U32 R6, RZ, RZ, UR7 ;  /* 0x00000007ff067e24 */ /* 0x000fe2000f8e00ff */
[----:B------:R-:W2:Y:S04]  /*3f40*/  SYNCS.PHASECHK.TRANS64.TRYWAIT P0, [UR4+0x260], R5 ;  /* 0x00026005ff0075a7 */ /* 0x000ea80008001104 */
[----:B------:R-:W-:Y:S01]  /*3f50*/  PRMT R6, R0, 0x654, R6 ;  /* 0x0000065400067816 */ /* 0x000fe20000000006 */
[----:B-12---:R-:W-:Y:S06]  /*3f60*/  @!P0 BRA `(.L_x_80) ;  /* 0x0000005800b08947 */ /* 0x006fec0003800000 */
.L_x_215:
[----:B------:R-:W-:Y:S01]  /*3f70*/  ULEA UR8, UR5, UR6, 0x4 ;  /* 0x0000000605087291 */ /* 0x000fe2000f8e20ff */
[----:B------:R-:W-:Y:S01]  /*3f80*/  SEL R3, R6, R3, !P2 ;  /* 0x0000000306037207 */ /* 0x000fe20005000000 */
[----:B------:R-:W-:Y:S01]  /*3f90*/  UIADD3 UR9, UPT, UPT, UR4, 0x250, URZ ;  /* 0x0000025004097890 */ /* 0x000fe2000fffe0ff */
[----:B-1----:R-:W-:Y:S01]  /*3fa0*/  LEA R2, R11, UR6, 0x3 ;  /* 0x000000060b027c11 */ /* 0x002fe2000f8e18ff */
[----:B------:R-:W-:Y:S01]  /*3fb0*/  UIADD3 UR8, UPT, UPT, UR8, 0x2e0, URZ ;  /* 0x000002e008087890 */ /* 0x000fe2000fffe0ff */
[----:B------:R1:W-:Y:S01]  /*3fc0*/  @!P2 SYNCS.ARRIVE.TRANS64.RED RZ, [R3+URZ], R4 ;  /* 0x0000000403ffa9a7 */ /* 0x0003e200080004ff */
[----:B------:R-:W-:Y:S01]  /*3fd0*/  UIADD3 UR4, UPT, UPT, UR5, 0x1, URZ ;  /* 0x0000000105047890 */ /* 0x000fe2000fffe0ff */
[----:B------:R-:W-:-:S03]  /*3fe0*/  VIADD R8, R8, 0x1 ;  /* 0x0000000108087836 */ /* 0x000fc60000000000 */
[----:B------:R-:W-:Y:S02]  /*3ff0*/  UISETP.NE.AND UP0, UPT, UR4, 0x2, UPT ;  /* 0x000000020400788c */ /* 0x000fe4000bf05270 */
[----:B------:R-:W-:Y:S01]  /*4000*/  ISETP.NE.AND P0, PT, R8, 0x2, PT ;  /* 0x000000020800780c */ /* 0x000fe20003f05270 */
[----:B------:R-:W-:Y:S06]  /*4010*/  UGETNEXTWORKID.BROADCAST [UR8], [UR9] ;  /* 0x00000000080073ca */ /* 0x000fec0008000100 */
[----:B------:R-:W-:Y:S02]  /*4020*/  USEL UR7, URZ, 0x1, UP0 ;  /* 0x00000001ff077887 */ /* 0x000fe40008000000 */
[----:B------:R-:W-:-:S04]  /*4030*/  USEL UR5, UR4, URZ, UP0 ;  /* 0x000000ff04057287 */ /* 0x000fc80008000000 */
[----:B------:R-:W-:Y:S02]  /*4040*/  LOP3.LUT R12, R12, UR7, RZ, 0x3c, !PT ;  /* 0x000000070c0c7c12 */ /* 0x000fe4000f8e3cff */
[----:B-1----:R-:W-:-:S04]  /*4050*/  SHF.L.U32 R4, R10, 0x1f, RZ ;  /* 0x0000001f0a047819 */ /* 0x002fc800000006ff */
[----:B------:R-:W1:Y:S02]  /*4060*/  SYNCS.PHASECHK.TRANS64.TRYWAIT P1, [R2+URZ+0x250], R4 ;  /* 0x00025004020075a7 */ /* 0x000e6400080211ff */
[----:B-1----:R-:W-:Y:S05]  /*4070*/  @!P1 BRA `(.L_x_81) ;  /* 0x0000005800849947 */ /* 0x002fea0003800000 */
.L_x_216:
[C---:B-1----:R-:W-:Y:S01]  /*4080*/  LEA R4, R11.reuse, UR6, 0x4 ;  /* 0x000000060b047c11 */ /* 0x042fe2000f8e20ff */
[----:B------:R-:W-:Y:S01]  /*4090*/  VIADD R2, R2, 0x260 ;  /* 0x0000026002027836 */ /* 0x000fe20000000000 */
[----:B------:R-:W-:Y:S01]  /*40a0*/  SEL R8, R8, RZ, P0 ;  /* 0x000000ff08087207 */ /* 0x000fe20000000000 */
[----:B------:R-:W-:-:S03]  /*40b0*/  VIADD R11, R11, 0x1 ;  /* 0x000000010b0b7836 */ /* 0x000fc60000000000 */
[----:B------:R-:W1:Y:S01]  /*40c0*/  LDS.128 R4, [R4+0x2e0] ;  /* 0x0002e00004047984 */ /* 0x000e620000000c00 */
[----:B------:R-:W-:Y:S02]  /*40d0*/  PRMT R2, RZ, 0x654, R2 ;  /* 0x00000654ff027816 */ /* 0x000fe40000000002 */
[C---:B------:R-:W-:Y:S01]  /*40e0*/  ISETP.NE.AND P1, PT, R11.reuse, 0x2, PT ;  /* 0x000000020b00780c */ /* 0x040fe20003f25270 */
[----:B------:R-:W-:Y:S01]  /*40f0*/  @!PT LDS RZ, [RZ] ;  /* 0x00000000fffff984 */ /* 0x000fe20000000800 */
[----:B------:R-:W-:Y:S01]  /*4100*/  @!PT LDS RZ, [RZ] ;  /* 0x00000000fffff984 */ /* 0x000fe20000000800 */
[----:B------:R-:W-:Y:S01]  /*4110*/  @!PT LDS RZ, [RZ] ;  /* 0x00000000fffff984 */ /* 0x000fe20000000800 */
[----:B------:R-:W-:Y:S01]  /*4120*/  @!PT LDS RZ, [RZ] ;  /* 0x00000000fffff984 */ /* 0x000fe20000000800 */
[----:B------:R2:W-:Y:S06]  /*4130*/  MEMBAR.ALL.CTA ;  /* 0x0000000000007992 */ /* 0x0005ec0000008000 */
[----:B--2---:R-:W2:Y:S01]  /*4140*/  FENCE.VIEW.ASYNC.S ;  /* 0x00000000000073c6 */ /* 0x004ea20000000000 */
[----:B------:R-:W-:Y:S01]  /*4150*/  SEL R11, R11, RZ, P1 ;  /* 0x000000ff0b0b7207 */ /* 0x000fe20000800000 */
[----:B--2---:R2:W-:Y:S01]  /*4160*/  SYNCS.ARRIVE.TRANS64.RED.A1T0 RZ, [R2+URZ], RZ ;  /* 0x000000ff02ff79a7 */ /* 0x0045e200081004ff */
[----:B-1----:R-:W-:-:S02]  /*4170*/  LOP3.LUT P3, RZ, R6, 0x1, RZ, 0xc0, !PT ;  /* 0x0000000106ff7812 */ /* 0x002fc4000786c0ff */
[----:B------:R-:W-:-:S04]  /*4180*/  SEL R4, RZ, 0x1, P1 ;  /* 0x00000001ff047807 */ /* 0x000fc80000800000 */
[----:B------:R-:W-:Y:S02]  /*4190*/  LOP3.LUT R10, R10, R4, RZ, 0x3c, !PT ;  /* 0x000000040a0a7212 */ /* 0x000fe400078e3cff */
[----:B--2---:R-:W-:-:S04]  /*41a0*/  SEL R2, RZ, 0x1, P0 ;  /* 0x00000001ff027807 */ /* 0x004fc80000000000 */
[----:B------:R-:W-:Y:S01]  /*41b0*/  LOP3.LUT R9, R9, R2, RZ, 0x3c, !PT ;  /* 0x0000000209097212 */ /* 0x000fe200078e3cff */
[----:B------:R-:W-:Y:S06]  /*41c0*/  @P3 BRA `(.L_x_82) ;  /* 0xfffffffc002c3947 */ /* 0x000fec000383ffff */
[----:B------:R-:W-:Y:S01]  /*41d0*/  ULEA UR4, UR5, UR6, 0x3 ;  /* 0x0000000605047291 */ /* 0x000fe2000f8e18ff */
[----:B------:R-:W-:-:S08]  /*41e0*/  SHF.L.U32 R2, R12, 0x1f, RZ ;  /* 0x0000001f0c027819 */ /* 0x000fd000000006ff */
[----:B------:R-:W1:Y:S02]  /*41f0*/  SYNCS.PHASECHK.TRANS64 P0, [UR4+0x260], R2 ;  /* 0x00026002ff0075a7 */ /* 0x000e640008001004 */
[----:B-1----:R-:W-:Y:S05]  /*4200*/  @P0 BRA `(.L_x_83) ;  /* 0x0000000000080947 */ /* 0x002fea0003800000 */
[----:B------:R-:W1:Y:S02]  /*4210*/  SYNCS.PHASECHK.TRANS64.TRYWAIT P0, [UR4+0x260], R2 ;  /* 0x00026002ff0075a7 */ /* 0x000e640008001104 */
[----:B-1----:R-:W-:Y:S05]  /*4220*/  @!P0 BRA `(.L_x_84) ;  /* 0x00000058002c8947 */ /* 0x002fea0003800000 */
.L_x_83:
[----:B------:R-:W-:-:S04]  /*4230*/  UIADD3 UR7, UPT, UPT, UR5, 0x1, URZ ;  /* 0x0000000105077890 */ /* 0x000fc8000fffe0ff */
[----:B------:R-:W-:-:S04]  /*4240*/  UISETP.NE.AND UP0, UPT, UR7, 0x2, UPT ;  /* 0x000000020700788c */ /* 0x000fc8000bf05270 */
[----:B------:R-:W-:Y:S02]  /*4250*/  USEL UR8, URZ, 0x1, UP0 ;  /* 0x00000001ff087887 */ /* 0x000fe40008000000 */
[----:B------:R-:W-:-:S04]  /*4260*/  USEL UR7, UR7, URZ, UP0 ;  /* 0x000000ff07077287 */ /* 0x000fc80008000000 */
[----:B------:R-:W-:Y:S01]  /*4270*/  ULEA UR7, UR7, UR6, 0x3 ;  /* 0x0000000607077291 */ /* 0x000fe2000f8e18ff */
[----:B-1----:R-:W-:-:S04]  /*4280*/  LOP3.LUT R2, R12, UR8, RZ, 0x3c, !PT ;  /* 0x000000080c027c12 */ /* 0x002fc8000f8e3cff */
[----:B------:R-:W-:-:S04]  /*4290*/  SHF.L.U32 R0, R2, 0x1f, RZ ;  /* 0x0000001f02007819 */ /* 0x000fc800000006ff */
[----:B------:R-:W1:Y:S02]  /*42a0*/  SYNCS.PHASECHK.TRANS64 P0, [UR7+0x260], R0 ;  /* 0x00026000ff0075a7 */ /* 0x000e640008001007 */
[----:B-1----:R-:W-:Y:S05]  /*42b0*/  @P0 EXIT ;  /* 0x000000000000094d */ /* 0x002fea0003800000 */
[----:B------:R-:W-:Y:S02]  /*42c0*/  SHF.L.U32 R2, R2, 0x1f, RZ ;  /* 0x0000001f02027819 */ /* 0x000fe400000006ff */
[----:B------:R-:W-:-:S07]  /*42d0*/  MOV R0, UR7 ;  /* 0x0000000700007c02 */ /* 0x000fce0008000f00 */
.L_x_85:
[----:B-1----:R1:W2:Y:S02]  /*42e0*/  SYNCS.PHASECHK.TRANS64.TRYWAIT P0, [R0+URZ+0x260], R2 ;  /* 0x00026002000075a7 */ /* 0x0022a400080011ff */
[----:B--2---:R-:W-:Y:S05]  /*42f0*/  @!P0 NANOSLEEP.SYNCS 0x989680 ;  /* 0x009896800000895d */ /* 0x004fea0003900000 */
[----:B------:R-:W2:Y:S02]  /*4300*/  @!P0 SYNCS.PHASECHK.TRANS64 P0, [R0+URZ+0x260], R2 ;  /* 0x00026002000085a7 */ /* 0x000ea400080010ff */
[----:B--2---:R-:W-:Y:S05]  /*4310*/  @P0 EXIT ;  /* 0x000000000000094d */ /* 0x004fea0003800000 */
[----:B------:R-:W-:Y:S05]  /*4320*/  BRA `(.L_x_85) ;  /* 0xfffffffc00ec7947 */ /* 0x000fea000383ffff */
.L_x_78:
[----:B------:R-:W-:Y:S05]  /*4330*/  BRA.U UP4, `(.L_x_86) ;  /* 0x0000000d04807547 */ /* 0x000fea000b800000 */
[----:B------:R-:W-:Y:S01]  /*4340*/  UMOV UR4, 0x40 ;  /* 0x0000004000047882 */ /* 0x000fe20000000000 */
[----:B------:R-:W-:Y:S01]  /*4350*/  NOP ;  /* 0x0000000000007918 */ /* 0x000fe20000000000 */
[----:B------:R-:W-:Y:S01]  /*4360*/  ULEA UR5, UR45, UR4, 0x18 ;  /* 0x000000042d057291 */ /* 0x000fe2000f8ec0ff */
[----:B------:R-:W-:Y:S02]  /*4370*/  UMOV UR6, 0x400 ;  /* 0x0000040000067882 */ /* 0x000fe40000000000 */
[----:B------:R-:W-:-:S06]  /*4380*/  ULEA UR6, UR45, UR6, 0x18 ;  /* 0x000000062d067291 */ /* 0x000fcc000f8ec0ff */
[----:B------:R-:W1:Y:S02]  /*4390*/  LDS.U8 R0, [UR5+0x1c] ;  /* 0x00001c05ff007984 */ /* 0x000e640008000000 */
[----:B-1----:R-:W-:-:S13]  /*43a0*/  ISETP.NE.AND P0, PT, R0, RZ, PT ;  /* 0x000000ff0000720c */ /* 0x002fda0003f05270 */
[----:B------:R-:W-:Y:S05]  /*43b0*/  @P0 BRA `(.L_x_87) ;  /* 0x0000000000580947 */ /* 0x000fea0003800000 */
[----:B------:R-:W-:-:S13]  /*43c0*/  ELECT P0, URZ, PT ;  /* 0x0000000000ff782f */ /* 0x000fda0003800000 */
[----:B------:R-:W-:Y:S05]  /*43d0*/  @!P0 BRA `(.L_x_88) ;  /* 0x0000000000608947 */ /* 0x000fea0003800000 */
[----:B------:R-:W-:Y:S01]  /*43e0*/  UMOV UR4, 0x10 ;  /* 0x0000001000047882 */ /* 0x000fe20000000000 */
[----:B------:R-:W-:Y:S01]  /*43f0*/  HFMA2 R0, -RZ, RZ, 0, 5.9604644775390625e-08 ;  /* 0x00000001ff007431 */ /* 0x000fe200000001ff */
[----:B------:R-:W-:-:S03]  /*4400*/  MOV R3, 0xffff ;  /* 0x0000ffff00037802 */ /* 0x000fc60000000f00 */
[----:B------:R-:W-:Y:S04]  /*4410*/  DEPBAR.LE SB1, 0x36 ;  /* 0x00009d800000791a */ /* 0x000fe80000000000 */
[----:B------:R-:W1:Y:S02]  /*4420*/  UTCATOMSWS.FIND_AND_SET.ALIGN UP0, UR4, UR4 ;  /* 0x00000004000475e3 */ /* 0x000e640008000800 */
[----:B-1----:R-:W-:Y:S01]  /*4430*/  MOV R4, UR4 ;  /* 0x0000000400047c02 */ /* 0x002fe20008000f00 */
[----:B------:R-:W-:Y:S06]  /*4440*/  BRA.U UP0, `(.L_x_89) ;  /* 0x0000000100187547 */ /* 0x000fec000b800000 */
.L_x_90:
[----:B------:R-:W-:Y:S05]  /*4450*/  NANOSLEEP 0x64 ;  /* 0x000000640000795d */ /* 0x000fea0003800000 */
[----:B------:R-:W-:-:S05]  /*4460*/  UMOV UR4, 0x10 ;  /* 0x0000001000047882 */ /* 0x000fca0000000000 */
[----:B------:R-:W-:Y:S04]  /*4470*/  DEPBAR.LE SB1, 0x36 ;  /* 0x00009d800000791a */ /* 0x000fe80000000000 */
[----:B------:R-:W1:Y:S02]  /*4480*/  UTCATOMSWS.FIND_AND_SET.ALIGN UP0, UR4, UR4 ;  /* 0x00000004000475e3 */ /* 0x000e640008000800 */
[----:B-1----:R-:W-:Y:S01]  /*4490*/  MOV R4, UR4 ;  /* 0x0000000400047c02 */ /* 0x002fe20008000f00 */
[----:B------:R-:W-:Y:S05]  /*44a0*/  BRA.U !UP0, `(.L_x_90) ;  /* 0xfffffffd08e87547 */ /* 0x000fea000b83ffff */
.L_x_89:
[-C--:B------:R-:W-:Y:S02]  /*44b0*/  SHF.L.U32 R3, R3, R4.reuse, RZ ;  /* 0x0000000403037219 */ /* 0x080fe400000006ff */
[----:B------:R-:W-:Y:S01]  /*44c0*/  SHF.L.U32 R0, R0, R4, RZ ;  /* 0x0000000400007219 */ /* 0x000fe200000006ff */
[----:B------:R-:W-:Y:S02]  /*44d0*/  IMAD.SHL.U32 R4, R4, 0x20, RZ ;  /* 0x0000002004047824 */ /* 0x000fe400078e00ff */
[----:B------:R1:W-:Y:S04]  /*44e0*/  ATOMS.OR RZ, [UR5+0x14], R3 ;  /* 0x00001403ffff798c */ /* 0x0003e8000b000005 */
[----:B------:R1:W-:Y:S04]  /*44f0*/  ATOMS.OR RZ, [UR5+0x18], R0 ;  /* 0x00001800ffff798c */ /* 0x0003e8000b000005 */
[----:B------:R1:W-:Y:S01]  /*4500*/  STS [UR6+0x300], R4 ;  /* 0x00030004ff007988 */ /* 0x0003e20008000806 */
[----:B------:R-:W-:Y:S05]  /*4510*/  BRA `(.L_x_88) ;  /* 0x0000000000107947 */ /* 0x000fea0003800000 */
.L_x_87:
[----:B------:R-:W-:Y:S02]  /*4520*/  MOV R0, 0xffffffff ;  /* 0xffffffff00007802 */ /* 0x000fe40000000f00 */
[----:B------:R-:W-:-:S03]  /*4530*/  MOV R4, 0x4560 ;  /* 0x0000456000047802 */ /* 0x000fc60000000f00 */
[----:B------:R1:W-:Y:S04]  /*4540*/  STS [UR6+0x300], R0 ;  /* 0x00030000ff007988 */ /* 0x0003e80008000806 */
[----:B-1---5:R-:W-:Y:S05]  /*4550*/  CALL.REL.NOINC `($__internal_1_$__cuda_sm10x_tcgen05_guardrail_trap_phase_invalid_during_alloc) ;  /* 0x0000005800ec7944 */ /* 0x022fea0003c00000 */
.L_x_88:
[----:B------:R-:W-:Y:S05]  /*4560*/  WARPSYNC.ALL ;  /* 0x0000000000007948 */ /* 0x000fea0003800000 */
[----:B------:R-:W2:Y:S01]  /*4570*/  S2UR UR4, SR_CgaCtaId ;  /* 0x00000000000479c3 */ /* 0x000ea20000008800 */
[----:B------:R-:W-:Y:S01]  /*4580*/  UMOV UR13, 0x400 ;  /* 0x00000400000d7882 */ /* 0x000fe20000000000 */
[----:B------:R-:W-:-:S06]  /*4590*/  NOP ;  /* 0x0000000000007918 */ /* 0x000fcc0000000000 */
[----:B------:R-:W-:Y:S06]  /*45a0*/  BAR.ARV 0x6, 0xa0 ;  /* 0x0182800000007b1d */ /* 0x000fec0000002000 */
[----:B------:R-:W3:Y:S01]  /*45b0*/  LDCU UR5, c[0x0][0x38c] ;  /* 0x00007180ff0577ac */ /* 0x000ee20008000800 */
[----:B------:R-:W-:Y:S01]  /*45c0*/  LOP3.LUT R2, R2, 0xffff, RZ, 0xc0, !PT ;  /* 0x0000ffff02027812 */ /* 0x000fe200078ec0ff */
[----:B------:R-:W-:Y:S01]  /*45d0*/  IMAD.MOV.U32 R11, RZ, RZ, 0x1 ;  /* 0x00000001ff0b7424 */ /* 0x000fe200078e00ff */
[----:B------:R-:W-:Y:S01]  /*45e0*/  CS2R R8, SRZ ;  /* 0x0000000000087805 */ /* 0x000fe2000001ff00 */
[----:B------:R-:W4:Y:S01]  /*45f0*/  LDCU UR8, c[0x0][0x38c] ;  /* 0x00007180ff0877ac */ /* 0x000f220008000800 */
[----:B------:R-:W-:Y:S01]  /*4600*/  R2UR UR15, R2 ;  /* 0x00000000020f72ca */ /* 0x000fe200000e0000 */
[----:B------:R-:W-:Y:S01]  /*4610*/  IMAD.MOV.U32 R10, RZ, RZ, RZ ;  /* 0x000000ffff0a7224 */ /* 0x000fe200078e00ff */
[----:B------:R-:W-:Y:S01]  /*4620*/  UMOV UR18, URZ ;  /* 0x000000ff00127c82 */ /* 0x000fe20008000000 */
[----:B------:R-:W-:Y:S01]  /*4630*/  UMOV UR10, URZ ;  /* 0x000000ff000a7c82 */ /* 0x000fe20008000000 */
[----:B--2---:R-:W-:Y:S01]  /*4640*/  ULEA UR13, UR4, UR13, 0x18 ;  /* 0x0000000d040d7291 */ /* 0x004fe2000f8ec0ff */
[----:B------:R-:W-:Y:S01]  /*4650*/  UMOV UR20, 0x0 ;  /* 0x0000000000147882 */ /* 0x000fe20000000000 */
[----:B------:R-:W-:-:S02]  /*4660*/  UMOV UR21, 0x42004a0 ;  /* 0x042004a000157882 */ /* 0x000fc40000000000 */
[----:B------:R-:W-:Y:S02]  /*4670*/  UIADD3 UR6, UPT, UPT, UR13, 0x4600, URZ ;  /* 0x000046000d067890 */ /* 0x000fe4000fffe0ff */
[----:B------:R-:W-:Y:S02]  /*4680*/  UIADD3 UR7, UPT, UPT, UR13, 0x15600, URZ ;  /* 0x000156000d077890 */ /* 0x000fe4000fffe0ff */
[----:B---3--:R-:W-:Y:S01]  /*4690*/  UIADD3 UR5, UPT, UPT, UR5, 0x1f, URZ ;  /* 0x0000001f05057890 */ /* 0x008fe2000fffe0ff */
[----:B-1----:R-:W1:Y:S01]  /*46a0*/  LDS R0, [UR13+0x300] ;  /* 0x0003000dff007984 */ /* 0x002e620008000800 */
[----:B------:R-:W-:Y:S02]  /*46b0*/  USHF.R.U32.HI UR6, URZ, 0x4, UR6 ;  /* 0x00000004ff067899 */ /* 0x000fe40008011606 */
[----:B------:R-:W-:Y:S02]  /*46c0*/  USHF.R.S32.HI UR4, URZ, 0x1f, UR5 ;  /* 0x0000001fff047899 */ /* 0x000fe40008011405 */
[----:B------:R-:W-:-:S02]  /*46d0*/  ULOP3.LUT UR6, UR6, 0x3fff, URZ, 0xc0, !UPT ;  /* 0x00003fff06067892 */ /* 0x000fc4000f8ec0ff */
[----:B------:R-:W-:Y:S02]  /*46e0*/  ULEA.HI UR4, UR4, UR5, URZ, 0x5 ;  /* 0x0000000504047291 */ /* 0x000fe4000f8f28ff */
[----:B------:R-:W-:Y:S02]  /*46f0*/  USHF.R.U32.HI UR5, URZ, 0x4, UR7 ;  /* 0x00000004ff057899 */ /* 0x000fe40008011607 */
[----:B------:R-:W-:Y:S02]  /*4700*/  USHF.R.S32.HI UR22, URZ, 0x5, UR4 ;  /* 0x00000005ff167899 */ /* 0x000fe40008011404 */
[----:B------:R-:W-:Y:S02]  /*4710*/  ULOP3.LUT UR5, UR5, 0x3fff, URZ, 0xc0, !UPT ;  /* 0x00003fff05057892 */ /* 0x000fe4000f8ec0ff */
[----:B------:R-:W-:Y:S02]  /*4720*/  UISETP.LT.AND UP0, UPT, UR22, 0x1, UPT ;  /* 0x000000011600788c */ /* 0x000fe4000bf01270 */
[----:B------:R-:W-:-:S02]  /*4730*/  ULOP3.LUT UR16, UR6, 0x10000, URZ, 0xfc, !UPT ;  /* 0x0001000006107892 */ /* 0x000fc4000f8efcff */
[----:B------:R-:W-:Y:S02]  /*4740*/  USEL UR23, UR22, 0x1, !UP0 ;  /* 0x0000000116177887 */ /* 0x000fe4000c000000 */
[----:B------:R-:W-:Y:S02]  /*4750*/  ULOP3.LUT UR17, UR5, 0x10000, URZ, 0xfc, !UPT ;  /* 0x0001000005117892 */ /* 0x000fe4000f8efcff */
[----:B------:R-:W-:Y:S02]  /*4760*/  UIADD3 UR23, UPT, UPT, -UR23, URZ, URZ ;  /* 0x000000ff17177290 */ /* 0x000fe4000fffe1ff */
[----:B----4-:R-:W-:Y:S01]  /*4770*/  UISETP.GE.AND UP4, UPT, UR8, 0x1, UPT ;  /* 0x000000010800788c */ /* 0x010fe2000bf86270 */
[----:B-1----:R-:W-:-:S15]  /*4780*/  R2UR UR24, R0 ;  /* 0x00000000001872ca */ /* 0x002fde00000e0000 */
.L_x_97:
[----:B------:R-:W-:Y:S02]  /*4790*/  LEA R0, R10, UR13, 0x3 ;  /* 0x0000000d0a007c11 */ /* 0x000fe4000f8e18ff */
[----:B------:R-:W-:Y:S02]  /*47a0*/  SHF.L.U32 R2, R9, 0x1f, RZ ;  /* 0x0000001f09027819 */ /* 0x000fe400000006ff */
[----:B------:R-:W-:Y:S01]  /*47b0*/  PLOP3.LUT P0, PT, PT, PT, UP4, 0x80, 0x8 ;  /* 0x000000000008781c */ /* 0x000fe20003f0f048 */
[----:B------:R-:W-:Y:S01]  /*47c0*/  VIADD R3, R0, 0x260 ;  /* 0x0000026000037836 */ /* 0x000fe20000000000 */
[----:B-1----:R-:W1:Y:S02]  /*47d0*/  SYNCS.PHASECHK.TRANS64.TRYWAIT P1, [R0+URZ+0x250], R2 ;  /* 0x00025002000075a7 */ /* 0x002e6400080211ff */
[----:B-1-3--:R-:W-:Y:S09]  /*47e0*/  @!P1 BRA `(.L_x_91) ;  /* 0x0000005000d49947 */ /* 0x00aff20003800000 */
.L_x_218:
[----:B------:R-:W-:Y:S01]  /*47f0*/  LEA R4, R10, UR13, 0x4 ;  /* 0x0000000d0a047c11 */ /* 0x000fe2000f8e20ff */
[----:B------:R-:W-:Y:S01]  /*4800*/  @UP4 ULEA UR4, UR10, UR13, 0x3 ;  /* 0x0000000d0a044291 */ /* 0x000fe2000f8e18ff */
[----:B------:R-:W-:Y:S01]  /*4810*/  PLOP3.LUT P2, PT, PT, PT, PT, 0x80, 0x8 ;  /* 0x000000000008781c */ /* 0x000fe20003f4f070 */
[----:B------:R-:W-:Y:S01]  /*4820*/  ULEA UR19, UR18, UR13, 0x3 ;  /* 0x0000000d12137291 */ /* 0x000fe2000f8e18ff */
[----:B------:R-:W-:Y:S02]  /*4830*/  PRMT R3, RZ, 0x654, R3 ;  /* 0x00000654ff037816 */ /* 0x000fe40000000003 */
[----:B------:R-:W2:Y:S01]  /*4840*/  LDS.128 R4, [R4+0x2e0] ;  /* 0x0002e00004047984 */ /* 0x000ea20000000c00 */
[----:B-1----:R-:W-:Y:S02]  /*4850*/  @P0 SHF.L.U32 R2, R8, 0x1f, RZ ;  /* 0x0000001f08020819 */ /* 0x002fe400000006ff */
[----:B------:R-:W-:Y:S01]  /*4860*/  SHF.L.U32 R0, R11, 0x1f, RZ ;  /* 0x0000001f0b007819 */ /* 0x000fe200000006ff */
[----:B------:R-:W-:Y:S01]  /*4870*/  @!PT LDS RZ, [RZ] ;  /* 0x00000000fffff984 */ /* 0x000fe20000000800 */
[----:B------:R-:W-:Y:S01]  /*4880*/  @!PT LDS RZ, [RZ] ;  /* 0x00000000fffff984 */ /* 0x000fe20000000800 */
[----:B------:R-:W-:Y:S01]  /*4890*/  @!PT LDS RZ, [RZ] ;  /* 0x00000000fffff984 */ /* 0x000fe20000000800 */
[----:B------:R-:W-:Y:S01]  /*48a0*/  @!PT LDS RZ, [RZ] ;  /* 0x00000000fffff984 */ /* 0x000fe20000000800 */
[----:B------:R1:W-:Y:S06]  /*48b0*/  MEMBAR.ALL.CTA ;  /* 0x0000000000007992 */ /* 0x0003ec0000008000 */
[----:B-1----:R-:W1:Y:S02]  /*48c0*/  FENCE.VIEW.ASYNC.S ;  /* 0x00000000000073c6 */ /* 0x002e640000000000 */
[----:B-1----:R1:W-:Y:S01]  /*48d0*/  SYNCS.ARRIVE.TRANS64.RED.A1T0 RZ, [R3+URZ], RZ ;  /* 0x000000ff03ff79a7 */ /* 0x0023e200081004ff */
[----:B------:R1:W3:Y:S01]  /*48e0*/  @P0 SYNCS.PHASECHK.TRANS64.TRYWAIT P2, [UR4], R2 ;  /* 0x00000002ff0005a7 */ /* 0x0002e20008041104 */
[----:B--2---:R-:W-:Y:S01]  /*48f0*/  LOP3.LUT P1, RZ, R6, 0x1, RZ, 0xc0, !PT ;  /* 0x0000000106ff7812 */ /* 0x004fe2000782c0ff */
[----:B------:R-:W2:Y:S02]  /*4900*/  SYNCS.PHASECHK.TRANS64.TRYWAIT P0, [UR19+0x290], R0 ;  /* 0x00029000ff0075a7 */ /* 0x000ea40008001113 */
[----:B-123--:R-:W-:Y:S10]  /*4910*/  @!P0 BRA `(.L_x_92) ;  /* 0x00000050009c8947 */ /* 0x00eff40003800000 */
.L_x_220:
[----:B------:R-:W-:Y:S01]  /*4920*/  IADD3 R10, PT, PT, R10, 0x1, RZ ;  /* 0x000000010a0a7810 */ /* 0x000fe20007ffe0ff */
[----:B------:R-:W-:Y:S06]  /*4930*/  BRA.U !UP4, `(.L_x_93) ;  /* 0x000000010ca07547 */ /* 0x000fec000b800000 */
[----:B------:R-:W-:Y:S02]  /*4940*/  ULEA.HI UR4, UR18, UR18, URZ, 0x1 ;  /* 0x0000001212047291 */ /* 0x000fe4000f8f08ff */
[----:B------:R-:W-:Y:S02]  /*4950*/  UPLOP3.LUT UP2, UPT, UPT, UPT, UPT, 0x40, 0x4 ;  /* 0x000000000004789c */ /* 0x000fe40003f4e870 */
[----:B------:R-:W-:Y:S02]  /*4960*/  USHF.L.U32 UR5, UR4, 0x6, URZ ;  /* 0x0000000604057899 */ /* 0x000fe400080006ff */
[----:B------:R-:W-:Y:S02]  /*4970*/  ULOP3.LUT UR14, UR4, 0xffe, URZ, 0xc0, !UPT ;  /* 0x00000ffe040e7892 */ /* 0x000fe4000f8ec0ff */
[----:B------:R-:W-:Y:S02]  /*4980*/  ULOP3.LUT UR4, UR5, 0xffffff80, URZ, 0xc0, !UPT ;  /* 0xffffff8005047892 */ /* 0x000fe4000f8ec0ff */
[----:B------:R-:W-:-:S02]  /*4990*/  UIADD3 UR14, UPT, UPT, -UR14, UR18, URZ ;  /* 0x000000120e0e7290 */ /* 0x000fc4000fffe1ff */
[----:B------:R-:W-:Y:S01]  /*49a0*/  UIADD3 UR4, UPT, UPT, UR24, UR4, URZ ;  /* 0x0000000418047290 */ /* 0x000fe2000fffe0ff */
[----:B------:R-:W-:Y:S01]  /*49b0*/  UMOV UR12, UR23 ;  /* 0x00000017000c7c82 */ /* 0x000fe20008000000 */
[----:B------:R-:W-:Y:S02]  /*49c0*/  UMOV UR11, UR22 ;  /* 0x00000016000b7c82 */ /* 0x000fe40008000000 */
[----:B------:R-:W-:Y:S01]  /*49d0*/  ULEA UR14, UR14, UR4, 0x14 ;  /* 0x000000040e0e7291 */ /* 0x000fe2000f8ea0ff */
[----:B------:R-:W-:-:S11]  /*49e0*/  UMOV UR5, UR10 ;  /* 0x0000000a00057c82 */ /* 0x000fd60008000000 */
.L_x_96:
[----:B------:R-:W-:Y:S02]  /*49f0*/  UIADD3 UR12, UPT, UPT, UR12, 0x1, URZ ;  /* 0x000000010c0c7890 */ /* 0x000fe4000fffe0ff */
[----:B--2---:R-:W-:Y:S02]  /*4a00*/  ULEA UR6, UR5, UR13, 0x3 ;  /* 0x0000000d05067291 */ /* 0x004fe4000f8e18ff */
[----:B------:R-:W-:Y:S01]  /*4a10*/  UISETP.NE.AND UP3, UPT, UR12, URZ, UPT ;  /* 0x000000ff0c00728c */ /* 0x000fe2000bf65270 */
[----:B---3--:R-:W-:Y:S10]  /*4a20*/  @P2 BRA `(.L_x_94) ;  /* 0x00000000000c2947 */ /* 0x008ff40003800000 */
[----:B-1----:R-:W-:Y:S04]  /*4a30*/  SHF.L.U32 R2, R8, 0x1f, RZ ;  /* 0x0000001f08027819 */ /* 0x002fe800000006ff */
[----:B------:R-:W1:Y:S02]  /*4a40*/  SYNCS.PHASECHK.TRANS64.TRYWAIT P0, [UR6], R2 ;  /* 0x00000002ff0075a7 */ /* 0x000e640008001106 */
[----:B-1----:R-:W-:Y:S05]  /*4a50*/  @!P0 BRA `(.L_x_95) ;  /* 0x0000005000648947 */ /* 0x002fea0003800000 */
.L_x_94:
[----:B------:R-:W-:Y:S01]  /*4a60*/  UISETP.NE.AND UP0, UPT, UR11, 0x1, UPT ;  /* 0x000000010b00788c */ /* 0x000fe2000bf05270 */
[----:B------:R-:W-:Y:S01]  /*4a70*/  PLOP3.LUT P2, PT, PT, PT, PT, 0x80, 0x8 ;  /* 0x000000000008781c */ /* 0x000fe20003f4f070 */
[----:B------:R-:W-:Y:S02]  /*4a80*/  UIADD3 UR4, UPT, UPT, UR5, 0x1, URZ ;  /* 0x0000000105047890 */ /* 0x000fe4000fffe0ff */
[----:B------:R-:W-:Y:S02]  /*4a90*/  ULEA UR8, UR5, UR17, 0x8 ;  /* 0x0000001105087291 */ /* 0x000fe4000f8e40ff */
[----:B------:R-:W-:Y:S01]  /*4aa0*/  UISETP.NE.AND UP1, UPT, UR4, 0x22, UPT ;  /* 0x000000220400788c */ /* 0x000fe2000bf25270 */
[----:B------:R-:W-:Y:S01]  /*4ab0*/  PLOP3.LUT P0, PT, PT, PT, UP0, 0x80, 0x8 ;  /* 0x000000000008781c */ /* 0x000fe20003f0f008 */
[----:B------:R-:W-:Y:S02]  /*4ac0*/  UIADD3 UR11, UPT, UPT, UR11, -0x1, URZ ;  /* 0xffffffff0b0b7890 */ /* 0x000fe4000fffe0ff */
[----:B------:R-:W-:Y:S02]  /*4ad0*/  USEL UR7, URZ, 0x1, UP1 ;  /* 0x00000001ff077887 */ /* 0x000fe40008800000 */
[----:B------:R-:W-:Y:S01]  /*4ae0*/  USEL UR10, UR4, URZ, UP1 ;  /* 0x000000ff040a7287 */ /* 0x000fe20008800000 */
[----:B------:R-:W-:Y:S03]  /*4af0*/  UMOV UR9, 0xc0004010 ;  /* 0xc000401000097882 */ /* 0x000fe60000000000 */
[----:B------:R-:W-:Y:S01]  /*4b00*/  @UP0 ULEA UR4, UR10, UR13, 0x3 ;  /* 0x0000000d0a040291 */ /* 0x000fe2000f8e18ff */
[----:B------:R-:W-:Y:S01]  /*4b10*/  LOP3.LUT R8, R8, UR7, RZ, 0x3c, !PT ;  /* 0x0000000708087c12 */ /* 0x000fe2000f8e3cff */
[----:B------:R-:W-:Y:S03]  /*4b20*/  UMOV UR7, 0xc0004010 ;  /* 0xc000401000077882 */ /* 0x000fe60000000000 */
[----:B-1----:R-:W-:Y:S04]  /*4b30*/  @P0 SHF.L.U32 R0, R8, 0x1f, RZ ;  /* 0x0000001f08000819 */ /* 0x002fe800000006ff */
[----:B------:R2:W3:Y:S01]  /*4b40*/  @P0 SYNCS.PHASECHK.TRANS64.TRYWAIT P2, [UR4], R0 ;  /* 0x00000000ff0005a7 */ /* 0x0004e20008041104 */
[----:B------:R-:W-:Y:S02]  /*4b50*/  UIADD3 UR4, UPT, UPT, UR6, 0x110, URZ ;  /* 0x0000011006047890 */ /* 0x000fe4000fffe0ff */
[----:B------:R-:W-:Y:S03]  /*4b60*/  ULEA UR6, UR5, UR16, 0x7 ;  /* 0x0000001005067291 */ /* 0x000fe6000f8e38ff */
[----:B------:R-:W-:Y:S06]  /*4b70*/  UMOV UR5, UR10 ;  /* 0x0000000a00057c82 */ /* 0x000fec0008000000 */
[----:B------:R2:W-:Y:S01]  /*4b80*/  UTCIMMA gdesc[UR6], gdesc[UR8], tmem[UR14], tmem[UR20], idesc[UR21], UP2 ;  /* 0x00ff1408060075ea */ /* 0x0005e2000900010e */
[----:B------:R-:W-:Y:S01]  /*4b90*/  UPLOP3.LUT UP2, UPT, UPT, UPT, UPT, 0x80, 0x8 ;  /* 0x000000000008789c */ /* 0x000fe20003f4f070 */
[----:B------:R2:W-:Y:S01]  /*4ba0*/  UTCBAR.MULTICAST [UR4], URZ, UR15 ;  /* 0x000000ff040073e9 */ /* 0x0005e2000800080f */
[----:B------:R-:W-:Y:S09]  /*4bb0*/  BRA.U UP3, `(.L_x_96) ;  /* 0xfffffffd038c7547 */ /* 0x000ff2000b83ffff */
.L_x_93:
[----:B--2---:R-:W-:Y:S01]  /*4bc0*/  UIADD3 UR4, UPT, UPT, UR18, 0x1, URZ ;  /* 0x0000000112047890 */ /* 0x004fe2000fffe0ff */
[C---:B------:R-:W-:Y:S01]  /*4bd0*/  ISETP.NE.AND P0, PT, R10.reuse, 0x2, PT ;  /* 0x000000020a00780c */ /* 0x040fe20003f05270 */
[----:B------:R-:W-:Y:S02]  /*4be0*/  UIADD3 UR5, UPT, UPT, UR19, 0x270, URZ ;  /* 0x0000027013057890 */ /* 0x000fe4000fffe0ff */
[----:B------:R-:W-:Y:S01]  /*4bf0*/  UISETP.NE.AND UP0, UPT, UR4, 0x4, UPT ;  /* 0x000000040400788c */ /* 0x000fe2000bf05270 */
[----:B-1----:R-:W-:Y:S02]  /*4c00*/  SEL R0, RZ, 0x1, P0 ;  /* 0x00000001ff007807 */ /* 0x002fe40000000000 */
[----:B------:R-:W-:Y:S01]  /*4c10*/  SEL R10, R10, RZ, P0 ;  /* 0x000000ff0a0a7207 */ /* 0x000fe20000000000 */
[----:B------:R-:W-:Y:S01]  /*4c20*/  USEL UR6, URZ, 0x1, UP0 ;  /* 0x00000001ff067887 */ /* 0x000fe20008000000 */
[----:B------:R-:W-:Y:S01]  /*4c30*/  LOP3.LUT R9, R9, R0, RZ, 0x3c, !PT ;  /* 0x0000000009097212 */ /* 0x000fe200078e3cff */
[----:B------:R-:W-:Y:S01]  /*4c40*/  USEL UR18, UR4, URZ, UP0 ;  /* 0x000000ff04127287 */ /* 0x000fe20008000000 */
[----:B------:R1:W-:Y:S03]  /*4c50*/  UTCBAR [UR5], URZ ;  /* 0x000000ff050073e9 */ /* 0x0003e600080000ff */
[----:B------:R-:W-:Y:S01]  /*4c60*/  LOP3.LUT R11, R11, UR6, RZ, 0x3c, !PT ;  /* 0x000000060b0b7c12 */ /* 0x000fe2000f8e3cff */
[----:B------:R-:W-:Y:S07]  /*4c70*/  @P1 BRA `(.L_x_97) ;  /* 0xfffffff800c41947 */ /* 0x000fee000383ffff */
[----:B------:R-:W2:Y:S01]  /*4c80*/  S2UR UR8, SR_CgaCtaId ;  /* 0x00000000000879c3 */ /* 0x000ea20000008800 */
[----:B------:R-:W-:Y:S01]  /*4c90*/  ELECT P0, URZ, PT ;  /* 0x0000000000ff782f */ /* 0x000fe20003800000 */
[----:B------:R-:W-:Y:S01]  /*4ca0*/  IMAD.MOV.U32 R0, RZ, RZ, 0x1 ;  /* 0x00000001ff007424 */ /* 0x000fe200078e00ff */
[----:B------:R-:W-:Y:S01]  /*4cb0*/  UIADD3 UR13, UPT, UPT, UR13, 0x290, URZ ;  /* 0x000002900d0d7890 */ /* 0x000fe2000fffe0ff */
[----:B------:R-:W-:Y:S01]  /*4cc0*/  SHF.L.U32 R2, R11, 0x1f, RZ ;  /* 0x0000001f0b027819 */ /* 0x000fe200000006ff */
[----:B------:R-:W-:-:S03]  /*4cd0*/  UMOV UR4, 0x40 ;  /* 0x0000004000047882 */ /* 0x000fc60000000000 */
[----:B------:R-:W-:Y:S01]  /*4ce0*/  UVIRTCOUNT.DEALLOC.SMPOOL 0x80 ;  /* 0x000000800000784c */ /* 0x000fe20000000000 */
[----:B--2---:R-:W-:Y:S02]  /*4cf0*/  ULEA UR8, UR8, UR4, 0x18 ;  /* 0x0000000408087291 */ /* 0x004fe4000f8ec0ff */
[----:B------:R-:W-:-:S07]  /*4d00*/  ULEA UR4, UR18, UR13, 0x3 ;  /* 0x0000000d12047291 */ /* 0x000fce000f8e18ff */
[----:B------:R2:W-:Y:S02]  /*4d10*/  @P0 STS.U8 [UR8+0x1c], R0 ;  /* 0x00001c00ff000988 */ /* 0x0005e40008000008 */
[----:B------:R-:W4:Y:S02]  /*4d20*/  SYNCS.PHASECHK.TRANS64.TRYWAIT P0, [UR4], R2 ;  /* 0x00000002ff0075a7 */ /* 0x000f240008001104 */
[----:B--2-4-:R-:W-:Y:S05]  /*4d30*/  @!P0 BRA `(.L_x_98) ;  /* 0x0000004c00c48947 */ /* 0x014fea0003800000 */
.L_x_223:
[----:B------:R-:W-:-:S04]  /*4d40*/  UIADD3 UR4, UPT, UPT, UR18, 0x1, URZ ;  /* 0x0000000112047890 */ /* 0x000fc8000fffe0ff */
[----:B------:R-:W-:-:S04]  /*4d50*/  UISETP.NE.AND UP0, UPT, UR4, 0x4, UPT ;  /* 0x000000040400788c */ /* 0x000fc8000bf05270 */
[----:B------:R-:W-:Y:S02]  /*4d60*/  USEL UR6, URZ, 0x1, UP0 ;  /* 0x00000001ff067887 */ /* 0x000fe40008000000 */
[----:B------:R-:W-:-:S04]  /*4d70*/  USEL UR4, UR4, URZ, UP0 ;  /* 0x000000ff04047287 */ /* 0x000fc80008000000 */
[----:B-1----:R-:W-:Y:S01]  /*4d80*/  ULEA UR5, UR4, UR13, 0x3 ;  /* 0x0000000d04057291 */ /* 0x002fe2000f8e18ff */
[----:B--2---:R-:W-:-:S04]  /*4d90*/  LOP3.LUT R2, R11, UR6, RZ, 0x3c, !PT ;  /* 0x000000060b027c12 */ /* 0x004fc8000f8e3cff */
[----:B------:R-:W-:-:S04]  /*4da0*/  SHF.L.U32 R3, R2, 0x1f, RZ ;  /* 0x0000001f02037819 */ /* 0x000fc800000006ff */
[----:B------:R-:W1:Y:S02]  /*4db0*/  SYNCS.PHASECHK.TRANS64.TRYWAIT P0, [UR5], R3 ;  /* 0x00000003ff0075a7 */ /* 0x000e640008001105 */
[----:B-1----:R-:W-:Y:S05]  /*4dc0*/  @!P0 BRA `(.L_x_99) ;  /* 0x0000004c00b88947 */ /* 0x002fea0003800000 */
.L_x_225:
        /* <DEDUP_REMOVED lines=9> */
.L_x_227:
[----:B------:R-:W-:-:S04]  /*4e60*/  UIADD3 UR4, UPT, UPT, UR4, 0x1, URZ ;  /* 0x0000000104047890 */ /* 0x000fc8000fffe0ff */
[----:B------:R-:W-:-:S04]  /*4e70*/  UISETP.NE.AND UP0, UPT, UR4, 0x4, UPT ;  /* 0x000000040400788c */ /* 0x000fc8000bf05270 */
[----:B------:R-:W-:Y:S02]  /*4e80*/  USEL UR5, URZ, 0x1, UP0 ;  /* 0x00000001ff057887 */ /* 0x000fe40008000000 */
[----:B------:R-:W-:-:S04]  /*4e90*/  USEL UR4, UR4, URZ, UP0 ;  /* 0x000000ff04047287 */ /* 0x000fc80008000000 */
[----:B------:R-:W-:Y:S01]  /*4ea0*/  ULEA UR4, UR4, UR13, 0x3 ;  /* 0x0000000d04047291 */ /* 0x000fe2000f8e18ff */
[----:B------:R-:W-:-:S04]  /*4eb0*/  LOP3.LUT R2, R2, UR5, RZ, 0x3c, !PT ;  /* 0x0000000502027c12 */ /* 0x000fc8000f8e3cff */
[----:B------:R-:W-:-:S04]  /*4ec0*/  SHF.L.U32 R2, R2, 0x1f, RZ ;  /* 0x0000001f02027819 */ /* 0x000fc800000006ff */
[----:B------:R-:W2:Y:S02]  /*4ed0*/  SYNCS.PHASECHK.TRANS64.TRYWAIT P0, [UR4], R2 ;  /* 0x00000002ff0075a7 */ /* 0x000ea40008001104 */
[----:B--2---:R-:W-:Y:S05]  /*4ee0*/  @!P0 BRA `(.L_x_101) ;  /* 0x0000004c00a08947 */ /* 0x004fea0003800000 */
.L_x_229:
[----:B------:R-:W-:Y:S01]  /*4ef0*/  NOP ;  /* 0x0000000000007918 */ /* 0x000fe20000000000 */
[----:B-1----:R-:W1:Y:S01]  /*4f00*/  LDS R0, [UR8+0x14] ;  /* 0x00001408ff007984 */ /* 0x002e620008000800 */
[----:B------:R-:W-:Y:S01]  /*4f10*/  ULOP3.LUT UR4, UR24, 0xffff, URZ, 0xc0, !UPT ;  /* 0x0000ffff18047892 */ /* 0x000fe2000f8ec0ff */
[----:B------:R-:W-:Y:S01]  /*4f20*/  UMOV UR5, 0xffff ;  /* 0x0000ffff00057882 */ /* 0x000fe20000000000 */
[----:B------:R-:W-:Y:S02]  /*4f30*/  UMOV UR6, 0x1 ;  /* 0x0000000100067882 */ /* 0x000fe40000000000 */
[----:B------:R-:W-:-:S04]  /*4f40*/  USHF.R.U32.HI UR4, URZ, 0x5, UR4 ;  /* 0x00000005ff047899 */ /* 0x000fc80008011604 */
[----:B------:R-:W-:Y:S02]  /*4f50*/  USHF.L.U32 UR5, UR5, UR4, URZ ;  /* 0x0000000405057299 */ /* 0x000fe400080006ff */
[----:B------:R-:W-:-:S04]  /*4f60*/  USHF.L.U32 UR4, UR6, UR4, URZ ;  /* 0x0000000406047299 */ /* 0x000fc800080006ff */
[----:B-1----:R-:W-:-:S04]  /*4f70*/  LOP3.LUT R0, R0, UR5, RZ, 0xc0, !PT ;  /* 0x0000000500007c12 */ /* 0x002fc8000f8ec0ff */
[----:B------:R-:W-:-:S13]  /*4f80*/  ISETP.NE.AND P0, PT, R0, UR5, PT ;  /* 0x0000000500007c0c */ /* 0x000fda000bf05270 */
[----:B------:R-:W-:Y:S05]  /*4f90*/  @P0 BRA `(.L_x_102) ;  /* 0x0000000000580947 */ /* 0x000fea0003800000 */
[----:B------:R-:W1:Y:S02]  /*4fa0*/  LDS R0, [UR8+0x18] ;  /* 0x00001808ff007984 */ /* 0x000e640008000800 */
[----:B-1----:R-:W-:-:S04]  /*4fb0*/  LOP3.LUT R0, R0, UR4, RZ, 0xc0, !PT ;  /* 0x0000000400007c12 */ /* 0x002fc8000f8ec0ff */
[----:B------:R-:W-:-:S13]  /*4fc0*/  ISETP.NE.AND P0, PT, R0, UR4, PT ;  /* 0x0000000400007c0c */ /* 0x000fda000bf05270 */
[----:B------:R-:W-:Y:S05]  /*4fd0*/  @P0 BRA `(.L_x_103) ;  /* 0x00000000003c0947 */ /* 0x000fea0003800000 */
[----:B------:R-:W1:Y:S01]  /*4fe0*/  S2R R2, SR_LANEID ;  /* 0x0000000000027919 */ /* 0x000e620000000000 */
[----:B------:R-:W-:-:S06]  /*4ff0*/  ULOP3.LUT UR5, URZ, UR5, URZ, 0x33, !UPT ;  /* 0x00000005ff057292 */ /* 0x000fcc000f8e33ff */
[----:B------:R-:W-:-:S04]  /*5000*/  IMAD.U32 R0, RZ, RZ, UR5 ;  /* 0x00000005ff007e24 */ /* 0x000fc8000f8e00ff */
[----:B------:R2:W4:Y:S02]  /*5010*/  REDUX UR7, R0 ;  /* 0x00000000000773c4 */ /* 0x0005240000000000 */
[----:B------:R1:W-:Y:S01]  /*5020*/  UTCATOMSWS.AND URZ, UR5 ;  /* 0x0000000500ff79e3 */ /* 0x0003e20008000000 */
[----:B--2---:R-:W-:Y:S01]  /*5030*/  LOP3.LUT R0, RZ, UR4, RZ, 0x33, !PT ;  /* 0x00000004ff007c12 */ /* 0x004fe2000f8e33ff */
[----:B------:R-:W-:Y:S02]  /*5040*/  VOTEU.ANY UR4, UPT, PT ;  /* 0x0000000000047886 */ /* 0x000fe400038e0100 */
[----:B------:R-:W-:Y:S02]  /*5050*/  UFLO.U32 UR4, UR4 ;  /* 0x00000004000472bd */ /* 0x000fe400080e0000 */
[----:B------:R-:W2:Y:S04]  /*5060*/  REDUX UR6, R0 ;  /* 0x00000000000673c4 */ /* 0x000ea80000000000 */
[----:B-1----:R-:W-:-:S02]  /*5070*/  ISETP.EQ.U32.AND P0, PT, R2, UR4, PT ;  /* 0x0000000402007c0c */ /* 0x002fc4000bf02070 */
[----:B----4-:R-:W-:-:S11]  /*5080*/  MOV R2, UR7 ;  /* 0x0000000700027c02 */ /* 0x010fd60008000f00 */
[----:B------:R1:W-:Y:S01]  /*5090*/  @P0 ATOMS.AND RZ, [UR8+0x14], R2 ;  /* 0x00001402ffff098c */ /* 0x0003e2000a800008 */
[----:B--2---:R-:W-:-:S05]  /*50a0*/  IMAD.U32 R0, RZ, RZ, UR6 ;  /* 0x00000006ff007e24 */ /* 0x004fca000f8e00ff */
[----:B------:R1:W-:Y:S01]  /*50b0*/  @P0 ATOMS.AND RZ, [UR8+0x18], R0 ;  /* 0x00001800ffff098c */ /* 0x0003e2000a800008 */
[----:B------:R-:W-:Y:S05]  /*50c0*/  BRA `(.L_x_104) ;  /* 0x0000000000147947 */ /* 0x000fea0003800000 */
.L_x_103:
[----:B------:R-:W-:Y:S02]  /*50d0*/  MOV R2, 0x50f0 ;  /* 0x000050f000027802 */ /* 0x000fe40000000f00 */
[----:B---3-5:R-:W-:Y:S05]  /*50e0*/  CALL.REL.NOINC `($__internal_0_$__cuda_sm10x_tcgen05_guardrail_trap_col_being_dealloced_not_returned_by_alloc) ;  /* 0x0000004c00fc7944 */ /* 0x028fea0003c00000 */
[----:B------:R-:W-:Y:S05]  /*50f0*/  BRA `(.L_x_104) ;  /* 0x0000000000087947 */ /* 0x000fea0003800000 */
.L_x_102:
[----:B------:R-:W-:Y:S02]  /*5100*/  MOV R2, 0x5120 ;  /* 0x0000512000027802 */ /* 0x000fe40000000f00 */
[----:B---3-5:R-:W-:Y:S05]  /*5110*/  CALL.REL.NOINC `($__internal_2_$__cuda_sm10x_tcgen05_guardrail_trap_unallocated_columns_being_dealloced) ;  /* 0x0000005000087944 */ /* 0x028fea0003c00000 */
.L_x_104:
[----:B------:R-:W-:Y:S01]  /*5120*/  NOP ;  /* 0x0000000000007918 */ /* 0x000fe20000000000 */
[----:B------:R-:W-:Y:S05]  /*5130*/  EXIT ;  /* 0x000000000000794d */ /* 0x000fea0003800000 */
.L_x_86:
[----:B------:R-:W-:-:S09]  /*5140*/  UISETP.NE.OR UP0, UPT, UR17, 0x3, !UP3 ;  /* 0x000000031100788c */ /* 0x000fd2000df05670 */
[----:B------:R-:W-:Y:S05]  /*5150*/  BRA.U UP0, `(.L_x_105) ;  /* 0x0000000d00807547 */ /* 0x000fea000b800000 */
[----:B------:R-:W1:Y:S01]  /*5160*/  LDCU UR32, c[0x0][0x370] ;  /* 0x00006e00ff2077ac */ /* 0x000e620008000800 */
[----:B------:R-:W2:Y:S01]  /*5170*/  LDC.64 R16, c[0x0][0x348] ;  /* 0x0000d200ff107b82 */ /* 0x000ea20000000a00 */
[----:B------:R-:W-:Y:S02]  /*5180*/  HFMA2 R13, -RZ, RZ, 0, 0 ;  /* 0x00000000ff0d7431 */ /* 0x000fe400000001ff */
[----:B------:R-:W-:Y:S01]  /*5190*/  IMAD.MOV.U32 R15, RZ, RZ, 0x1 ;  /* 0x00000001ff0f7424 */ /* 0x000fe200078e00ff */
[----:B------:R-:W1:Y:S01]  /*51a0*/  LDCU.128 UR28, c[0x0][0xb10] ;  /* 0x00016200ff1c77ac */ /* 0x000e620008000c00 */
[----:B------:R-:W-:Y:S01]  /*51b0*/  IMAD.MOV.U32 R14, RZ, RZ, RZ ;  /* 0x000000ffff0e7224 */ /* 0x000fe200078e00ff */
[----:B------:R-:W-:Y:S01]  /*51c0*/  MOV R7, 0x1000 ;  /* 0x0000100000077802 */ /* 0x000fe20000000f00 */
[----:B------:R-:W3:Y:S01]  /*51d0*/  LDCU UR27, c[0x0][0x374] ;  /* 0x00006e80ff1b77ac */ /* 0x000ee20008000800 */
[----:B------:R-:W4:Y:S01]  /*51e0*/  LDC.64 R2, c[0x0][0x888] ;  /* 0x00022200ff027b82 */ /* 0x000f220000000a00 */
[----:B------:R-:W3:Y:S01]  /*51f0*/  LDCU UR15, c[0x0][0xb0c] ;  /* 0x00016180ff0f77ac */ /* 0x000ee20008000800 */
[----:B------:R-:W2:Y:S06]  /*5200*/  LDCU UR38, c[0x0][0xb20] ;  /* 0x00016400ff2677ac */ /* 0x000eac0008000800 */
[----:B------:R-:W4:Y:S01]  /*5210*/  LDC.64 R4, c[0x0][0x890] ;  /* 0x00022400ff047b82 */ /* 0x000f220000000a00 */
[----:B------:R-:W2:Y:S01]  /*5220*/  LDCU UR4, c[0x0][0xb30] ;  /* 0x00016600ff0477ac */ /* 0x000ea20008000800 */
[----:B------:R-:W-:Y:S01]  /*5230*/  UMOV UR21, 0x400 ;  /* 0x0000040000157882 */ /* 0x000fe20000000000 */
[----:B-1----:R-:W-:-:S02]  /*5240*/  UIMAD.WIDE.U32 UR6, UR32, UR28, URZ ;  /* 0x0000001c200672a5 */ /* 0x002fc4000f8e00ff */
[----:B---3--:R-:W-:Y:S02]  /*5250*/  UIMAD.WIDE.U32 UR8, UR27, UR31, URZ ;  /* 0x0000001f1b0872a5 */ /* 0x008fe4000f8e00ff */
[----:B------:R-:W-:Y:S02]  /*5260*/  ULEA UR21, UR45, UR21, 0x18 ;  /* 0x000000152d157291 */ /* 0x000fe4000f8ec0ff */
[----:B------:R-:W-:Y:S02]  /*5270*/  UPLOP3.LUT UP3, UPT, UPT, UPT, UPT, 0x40, 0x4 ;  /* 0x000000000004789c */ /* 0x000fe40003f6e870 */
[----:B------:R-:W-:Y:S01]  /*5280*/  UIADD3 UR33, UPT, UPT, UR21, 0x228, URZ ;  /* 0x0000022815217890 */ /* 0x000fe2000fffe0ff */
[----:B------:R-:W-:Y:S01]  /*5290*/  UMOV UR6, UR7 ;  /* 0x0000000700067c82 */ /* 0x000fe20008000000 */
[----:B------:R-:W-:Y:S01]  /*52a0*/  UMOV UR34, UR9 ;  /* 0x0000000900227c82 */ /* 0x000fe20008000000 */
[----:B------:R-:W-:Y:S02]  /*52b0*/  UISETP.GE.AND UP0, UPT, UR42, 0x1, UPT ;  /* 0x000000012a00788c */ /* 0x000fe4000bf06270 */
[----:B------:R-:W-:Y:S01]  /*52c0*/  UISETP.NE.AND UP4, UPT, UR42, 0x1, UPT ;  /* 0x000000012a00788c */ /* 0x000fe2000bf85270 */
[----:B------:R-:W1:Y:S01]  /*52d0*/  LDCU.64 UR22, c[0x0][0xb28] ;  /* 0x00016500ff1677ac */ /* 0x000e620008000a00 */
[----:B------:R-:W-:-:S02]  /*52e0*/  UISETP.NE.AND UP6, UPT, UR15, 0x1, UPT ;  /* 0x000000010f00788c */ /* 0x000fc4000bfc5270 */
[----:B------:R-:W-:Y:S02]  /*52f0*/  UISETP.NE.AND UP5, UPT, UR30, 0x1, UPT ;  /* 0x000000011e00788c */ /* 0x000fe4000bfa5270 */
[----:B------:R-:W-:Y:S02]  /*5300*/  UIADD3 UR17, UPT, UPT, UR21, 0x220, URZ ;  /* 0x0000022015117890 */ /* 0x000fe4000fffe0ff */
[----:B------:R-:W-:Y:S02]  /*5310*/  UPRMT UR33, UR45, 0x654, UR33 ;  /* 0x000006542d217896 */ /* 0x000fe40008000021 */
[----:B------:R-:W-:Y:S02]  /*5320*/  USHF.R.U32.HI UR35, URZ, UR29, UR6 ;  /* 0x0000001dff237299 */ /* 0x000fe40008011606 */
[----:B--2---:R-:W-:Y:S02]  /*5330*/  USHF.R.U32.HI UR34, URZ, UR38, UR34 ;  /* 0x00000026ff227299 */ /* 0x004fe40008011622 */
[----:B------:R-:W-:-:S11]  /*5340*/  UISETP.NE.AND UP2, UPT, UR4, 0x1, UPT ;  /* 0x000000010400788c */ /* 0x000fd6000bf45270 */
.L_x_114:
[C---:B------:R-:W-:Y:S02]  /*5350*/  LEA R12, R14.reuse, UR21, 0x3 ;  /* 0x000000150e0c7c11 */ /* 0x040fe4000f8e18ff */
[----:B------:R-:W-:Y:S02]  /*5360*/  SHF.L.U32 R0, R13, 0x1f, RZ ;  /* 0x0000001f0d007819 */ /* 0x000fe400000006ff */
[----:B------:R-:W-:Y:S02]  /*5370*/  LEA R8, R14, UR21, 0x4 ;  /* 0x000000150e087c11 */ /* 0x000fe4000f8e20ff */
[----:B--2---:R-:W2:Y:S02]  /*5380*/  SYNCS.PHASECHK.TRANS64.TRYWAIT P0, [R12+URZ+0x250], R0 ;  /* 0x000250000c0075a7 */ /* 0x004ea400080011ff */
[----:B--2---:R-:W-:Y:S05]  /*5390*/  @!P0 BRA `(.L_x_106) ;  /* 0x00000048008c8947 */ /* 0x004fea0003800000 */
.L_x_230:
[----:B------:R-:W3:Y:S01]  /*53a0*/  LDS.128 R8, [R8+0x2e0] ;  /* 0x0002e00008087984 */ /* 0x000ee20000000c00 */
[----:B------:R-:W-:Y:S01]  /*53b0*/  UISETP.GE.AND UP0, UPT, UR42, 0x1, UPT ;  /* 0x000000012a00788c */ /* 0x000fe2000bf06270 */
[----:B------:R-:W-:Y:S01]  /*53c0*/  @!PT LDS RZ, [RZ] ;  /* 0x00000000fffff984 */ /* 0x000fe20000000800 */
[----:B------:R-:W-:Y:S01]  /*53d0*/  @!PT LDS RZ, [RZ] ;  /* 0x00000000fffff984 */ /* 0x000fe20000000800 */
[----:B------:R-:W-:Y:S01]  /*53e0*/  @!PT LDS RZ, [RZ] ;  /* 0x00000000fffff984 */ /* 0x000fe20000000800 */
[----:B------:R-:W-:Y:S01]  /*53f0*/  @!PT LDS RZ, [RZ] ;  /* 0x00000000fffff984 */ /* 0x000fe20000000800 */
[----:B------:R1:W-:Y:S06]  /*5400*/  MEMBAR.ALL.CTA ;  /* 0x0000000000007992 */ /* 0x0003ec0000008000 */
[----:B-1----:R-:W1:Y:S01]  /*5410*/  FENCE.VIEW.ASYNC.S ;  /* 0x00000000000073c6 */ /* 0x002e620000000000 */
[----:B---3--:R-:W-:Y:S11]  /*5420*/  LOP3.LUT P0, RZ, R10, 0x1, RZ, 0xc0, !PT ;  /* 0x000000010aff7812 */ /* 0x008ff6000780c0ff */
[----:B------:R-:W-:Y:S02]  /*5430*/  @!UPT UIADD3 URZ, UPT, UPT, URZ, URZ, URZ ;  /* 0x000000fffffff290 */ /* 0x000fe4000fffe0ff */
[----:B-1----:R-:W-:Y:S01]  /*5440*/  VOTEU.ANY UP1, P0 ;  /* 0x0000000000ff7886 */ /* 0x002fe20000020100 */
[----:B------:R-:W-:Y:S11]  /*5450*/  PLOP3.LUT P0, PT, PT, PT, UP1, 0x80, 0x8 ;  /* 0x000000000008781c */ /* 0x000ff60003f0f018 */
[----:B------:R-:W-:Y:S02]  /*5460*/  @!UPT UIADD3 URZ, UPT, UPT, URZ, URZ, URZ ;  /* 0x000000fffffff290 */ /* 0x000fe4000fffe0ff */
[----:B--2---:R-:W-:Y:S02]  /*5470*/  @P0 SHF.R.U32.HI R0, RZ, 0x10, R9 ;  /* 0x00000010ff000819 */ /* 0x004fe40000011609 */
[----:B------:R-:W-:Y:S02]  /*5480*/  @P0 MOV R6, R8 ;  /* 0x0000000800060202 */ /* 0x000fe40000000f00 */
[----:B------:R-:W-:Y:S01]  /*5490*/  @P0 R2UR UR4, R0 ;  /* 0x00000000000402ca */ /* 0x000fe200000e0000 */
[----:B------:R-:W-:Y:S01]  /*54a0*/  VIADD R0, R12, 0x260 ;  /* 0x000002600c007836 */ /* 0x000fe20000000000 */
[----:B------:R-:W-:Y:S02]  /*54b0*/  @P0 LOP3.LUT R8, R9, 0xffff, RZ, 0xc0, !PT ;  /* 0x0000ffff09080812 */ /* 0x000fe400078ec0ff */
[----:B------:R-:W-:Y:S02]  /*54c0*/  @P0 R2UR UR6, R6 ;  /* 0x00000000060602ca */ /* 0x000fe400000e0000 */
[----:B------:R-:W-:Y:S02]  /*54d0*/  PRMT R0, RZ, 0x654, R0 ;  /* 0x00000654ff007816 */ /* 0x000fe40000000000 */
[----:B------:R-:W-:Y:S02]  /*54e0*/  @P0 R2UR UR5, R8 ;  /* 0x00000000080502ca */ /* 0x000fe400000e0000 */
[----:B------:R1:W-:Y:S03]  /*54f0*/  SYNCS.ARRIVE.TRANS64.RED.A1T0 RZ, [R0+URZ], RZ ;  /* 0x000000ff00ff79a7 */ /* 0x0003e600081004ff */
[----:B------:R-:W-:Y:S04]  /*5500*/  @UP1 UMOV UR26, UR4 ;  /* 0x00000004001a1c82 */ /* 0x000fe80008000000 */
[----:B------:R-:W-:Y:S04]  /*5510*/  @UP1 UMOV UR14, UR6 ;  /* 0x00000006000e1c82 */ /* 0x000fe80008000000 */
[----:B------:R-:W-:Y:S01]  /*5520*/  @UP1 UMOV UR13, UR5 ;  /* 0x00000005000d1c82 */ /* 0x000fe20008000000 */
[----:B------:R-:W-:Y:S05]  /*5530*/  BRA.U !UP0, `(.L_x_107) ;  /* 0x0000000108a47547 */ /* 0x000fea000b800000 */
[----:B------:R-:W-:Y:S02]  /*5540*/  UIMAD.WIDE.U32 UR8, UR13, UR31, URZ ;  /* 0x0000001f0d0872a5 */ /* 0x000fe4000f8e00ff */
[----:B------:R-:W-:Y:S02]  /*5550*/  UIMAD.WIDE.U32 UR10, UR14, UR28, URZ ;  /* 0x0000001c0e0a72a5 */ /* 0x000fe4000f8e00ff */
[----:B------:R-:W-:Y:S02]  /*5560*/  USEL UR4, UR27, UR34, !UP5 ;  /* 0x000000221b047287 */ /* 0x000fe4000e800000 */
[----:B------:R-:W-:Y:S02]  /*5570*/  USEL UR7, UR32, UR35, !UP6 ;  /* 0x0000002320077287 */ /* 0x000fe4000f000000 */
[----:B------:R-:W-:Y:S02]  /*5580*/  UIMAD.WIDE.U32 UR18, UR4, UR22, URZ ;  /* 0x00000016041272a5 */ /* 0x000fe4000f8e00ff */
[----:B------:R-:W-:Y:S01]  /*5590*/  UIMAD.WIDE.U32 UR24, UR7, UR22, URZ ;  /* 0x00000016071872a5 */ /* 0x000fe2000f8e00ff */
[----:B------:R-:W-:Y:S02]  /*55a0*/  UMOV UR5, UR9 ;  /* 0x0000000900057c82 */ /* 0x000fe40008000000 */
[----:B------:R-:W-:Y:S03]  /*55b0*/  USHF.R.U32.HI UR6, URZ, UR38, UR5 ;  /* 0x00000026ff067299 */ /* 0x000fe60008011605 */
[----:B------:R-:W-:Y:S01]  /*55c0*/  UMOV UR5, UR11 ;  /* 0x0000000b00057c82 */ /* 0x000fe20008000000 */
[----:B------:R-:W-:Y:S02]  /*55d0*/  USEL UR6, UR13, UR6, !UP5 ;  /* 0x000000060d067287 */ /* 0x000fe4000e800000 */
[----:B------:R-:W-:Y:S02]  /*55e0*/  USHF.R.U32.HI UR8, URZ, UR29, UR5 ;  /* 0x0000001dff087299 */ /* 0x000fe40008011605 */
[----:B------:R-:W-:Y:S01]  /*55f0*/  UIMAD.WIDE.U32 UR10, UR6, UR22, URZ ;  /* 0x00000016060a72a5 */ /* 0x000fe2000f8e00ff */
[----:B------:R-:W-:Y:S02]  /*5600*/  UMOV UR5, UR19 ;  /* 0x0000001300057c82 */ /* 0x000fe40008000000 */
[----:B------:R-:W-:Y:S03]  /*5610*/  @UP4 USHF.R.U32.HI UR4, URZ, UR23, UR5 ;  /* 0x00000017ff044299 */ /* 0x000fe60008011605 */
[----:B------:R-:W-:Y:S01]  /*5620*/  UMOV UR5, UR25 ;  /* 0x0000001900057c82 */ /* 0x000fe20008000000 */
[----:B------:R-:W-:Y:S02]  /*5630*/  UIMAD UR4, UR42, UR4, URZ ;  /* 0x000000042a0472a4 */ /* 0x000fe4000f8e02ff */
[----:B------:R-:W-:Y:S02]  /*5640*/  @UP4 USHF.R.U32.HI UR7, URZ, UR23, UR5 ;  /* 0x00000017ff074299 */ /* 0x000fe40008011605 */
[----:B------:R-:W-:Y:S02]  /*5650*/  USEL UR5, UR14, UR8, !UP6 ;  /* 0x000000080e057287 */ /* 0x000fe4000f000000 */
[----:B------:R-:W-:Y:S02]  /*5660*/  UIMAD UR8, UR42, UR7, URZ ;  /* 0x000000072a0872a4 */ /* 0x000fe4000f8e02ff */
[----:B------:R-:W-:Y:S03]  /*5670*/  UISETP.GE.AND UP0, UPT, UR6, UR4, UPT ;  /* 0x000000040600728c */ /* 0x000fe6000bf06270 */
[----:B------:R-:W-:Y:S01]  /*5680*/  UMOV UR4, UR11 ;  /* 0x0000000b00047c82 */ /* 0x000fe20008000000 */
[----:B------:R-:W-:Y:S02]  /*5690*/  UISETP.GE.OR UP0, UPT, UR5, UR8, UP0 ;  /* 0x000000080500728c */ /* 0x000fe40008706670 */
[----:B------:R-:W-:Y:S02]  /*56a0*/  USHF.R.U32.HI UR4, URZ, UR23, UR4 ;  /* 0x00000017ff047299 */ /* 0x000fe40008011604 */
[----:B------:R-:W-:Y:S02]  /*56b0*/  UIMAD.WIDE.U32 UR8, UR5, UR22, URZ ;  /* 0x00000016050872a5 */ /* 0x000fe4000f8e00ff */
[----:B------:R-:W-:Y:S04]  /*56c0*/  USEL UR10, UR6, UR4, !UP4 ;  /* 0x00000004060a7287 */ /* 0x000fe8000e000000 */
[----:B------:R-:W-:Y:S01]  /*56d0*/  UIADD3 UR11, UPT, UPT, -UR10, URZ, URZ ;  /* 0x000000ff0a0b7290 */ /* 0x000fe2000fffe1ff */
[----:B------:R-:W-:Y:S02]  /*56e0*/  @!UP0 UMOV UR4, UR9 ;  /* 0x0000000900048c82 */ /* 0x000fe40008000000 */
[----:B------:R-:W-:Y:S02]  /*56f0*/  @!UP0 USHF.R.U32.HI UR4, URZ, UR23, UR4 ;  /* 0x00000017ff048299 */ /* 0x000fe40008011604 */
[----:B------:R-:W-:Y:S02]  /*5700*/  UIMAD UR8, UR42, UR11, UR6 ;  /* 0x0000000b2a0872a4 */ /* 0x000fe4000f8e0206 */
[----:B------:R-:W-:Y:S04]  /*5710*/  @!UP0 USEL UR4, UR5, UR4, !UP4 ;  /* 0x0000000405048287 */ /* 0x000fe8000e000000 */
[----:B------:R-:W-:Y:S02]  /*5720*/  @!UP0 UIMAD UR8, UR7, UR8, UR4 ;  /* 0x00000008070882a4 */ /* 0x000fe4000f8e0204 */
[----:B------:R-:W-:Y:S02]  /*5730*/  @!UP0 UIADD3 UR9, UPT, UPT, UR10, -UR4, URZ ;  /* 0x800000040a098290 */ /* 0x000fe4000fffe0ff */
[----:B------:R-:W-:Y:S02]  /*5740*/  UIADD3 UR4, UPT, UPT, -UR5, URZ, URZ ;  /* 0x000000ff05047290 */ /* 0x000fe4000fffe1ff */
[----:B------:R-:W-:Y:S02]  /*5750*/  UIADD3 UR7, UPT, UPT, -UR6, URZ, URZ ;  /* 0x000000ff06077290 */ /* 0x000fe4000fffe1ff */
[----:B------:R-:W-:Y:S02]  /*5760*/  @!UP0 UIMAD UR6, UR9, UR42, UR5 ;  /* 0x0000002a090682a4 */ /* 0x000fe4000f8e0205 */
[----:B------:R-:W-:Y:S02]  /*5770*/  UIMAD UR14, UR15, UR4, UR14 ;  /* 0x000000040f0e72a4 */ /* 0x000fe4000f8e020e */
[----:B------:R-:W-:Y:S01]  /*5780*/  UIMAD UR13, UR30, UR7, UR13 ;  /* 0x000000071e0d72a4 */ /* 0x000fe2000f8e020d */
[----:B------:R-:W-:Y:S02]  /*5790*/  @!UP0 UMOV UR5, UR8 ;  /* 0x0000000800058c82 */ /* 0x000fe40008000000 */
[----:B------:R-:W-:Y:S02]  /*57a0*/  UIMAD UR14, UR5, UR15, UR14 ;  /* 0x0000000f050e72a4 */ /* 0x000fe4000f8e020e */
[----:B------:R-:W-:Y:S11]  /*57b0*/  UIMAD UR13, UR6, UR30, UR13 ;  /* 0x0000001e060d72a4 */ /* 0x000ff6000f8e020d */
[----:B------:R-:W-:Y:S01]  /*57c0*/  @!UPT UIADD3 URZ, UPT, UPT, URZ, URZ, URZ ;  /* 0x000000fffffff290 */ /* 0x000fe2000fffe0ff */
.L_x_107:
[----:B------:R-:W2:Y:S01]  /*57d0*/  @!UP2 LDCU.128 UR8, c[0x0][0xb10] ;  /* 0x00016200ff08a7ac */ /* 0x000ea20008000c00 */
[C---:B----4-:R-:W-:Y:S02]  /*57e0*/  ISETP.NE.U32.AND P1, PT, R4.reuse, RZ, PT ;  /* 0x000000ff0400720c */ /* 0x050fe40003f25070 */
[----:B------:R-:W-:Y:S02]  /*57f0*/  ISETP.NE.U32.AND P0, PT, R4, RZ, PT ;  /* 0x000000ff0400720c */ /* 0x000fe40003f05070 */
[C---:B------:R-:W-:Y:S02]  /*5800*/  ISETP.NE.AND.EX P1, PT, R5.reuse, RZ, PT, P1 ;  /* 0x000000ff0500720c */ /* 0x040fe40003f25310 */
[----:B------:R-:W-:Y:S01]  /*5810*/  ISETP.NE.AND.EX P0, PT, R5, RZ, PT, P0 ;  /* 0x000000ff0500720c */ /* 0x000fe20003f05300 */
[----:B------:R-:W3:Y:S01]  /*5820*/  @!UP2 LDCU UR5, c[0x0][0xb0c] ;  /* 0x00016180ff05a7ac */ /* 0x000ee20008000800 */
[----:B------:R-:W-:Y:S01]  /*5830*/  SHF.L.U32 R9, R15, 0x1f, RZ ;  /* 0x0000001f0f097819 */ /* 0x000fe200000006ff */
[----:B------:R-:W-:Y:S02]  /*5840*/  USHF.L.U32 UR19, UR16, 0x6, URZ ;  /* 0x0000000610137899 */ /* 0x000fe400080006ff */
[----:B------:R-:W-:Y:S02]  /*5850*/  USHF.L.U32 UR18, UR20, 0x7, URZ ;  /* 0x0000000714127899 */ /* 0x000fe400080006ff */
[----:B--2---:R-:W-:Y:S07]  /*5860*/  UIMAD.WIDE.U32 UR6, UR14, UR8, URZ ;  /* 0x000000080e0672a5 */ /* 0x004fee000f8e00ff */
[----:B------:R-:W-:Y:S01]  /*5870*/  @!UP2 UMOV UR4, UR7 ;  /* 0x000000070004ac82 */ /* 0x000fe20008000000 */
[----:B---3--:R-:W-:Y:S02]  /*5880*/  @!UP2 UISETP.NE.AND UP0, UPT, UR5, 0x1, UPT ;  /* 0x000000010500a88c */ /* 0x008fe4000bf05270 */
[----:B------:R-:W-:Y:S02]  /*5890*/  @!UP2 USHF.R.U32.HI UR4, URZ, UR9, UR4 ;  /* 0x00000009ff04a299 */ /* 0x000fe40008011604 */
[----:B------:R-:W-:Y:S02]  /*58a0*/  UIMAD.WIDE.U32 UR6, UR13, UR11, URZ ;  /* 0x0000000b0d0672a5 */ /* 0x000fe4000f8e00ff */
[----:B------:R-:W-:Y:S02]  /*58b0*/  @!UP2 USEL UR8, UR14, UR4, !UP0 ;  /* 0x000000040e08a287 */ /* 0x000fe4000c000000 */
[----:B------:R-:W-:Y:S03]  /*58c0*/  @!UP2 UISETP.NE.AND UP0, UPT, UR10, 0x1, UPT ;  /* 0x000000010a00a88c */ /* 0x000fe6000bf05270 */
[----:B------:R-:W-:Y:S02]  /*58d0*/  @!UP2 UMOV UR6, UR7 ;  /* 0x000000070006ac82 */ /* 0x000fe40008000000 */
[----:B------:R-:W2:Y:S02]  /*58e0*/  @!UP2 LDCU UR4, c[0x0][0xb20] ;  /* 0x00016400ff04a7ac */ /* 0x000ea40008000800 */
[----:B--2---:R-:W-:Y:S04]  /*58f0*/  @!UP2 USHF.R.U32.HI UR6, URZ, UR4, UR6 ;  /* 0x00000004ff06a299 */ /* 0x004fe80008011606 */
[----:B------:R-:W-:Y:S04]  /*5900*/  @!UP2 USEL UR6, UR13, UR6, !UP0 ;  /* 0x000000060d06a287 */ /* 0x000fe8000c000000 */
[----:B------:R-:W-:Y:S02]  /*5910*/  @!UP2 UIADD3 UR4, UPT, UPT, -UR8, UR6, URZ ;  /* 0x000000060804a290 */ /* 0x000fe4000fffe1ff */
[----:B------:R-:W-:Y:S02]  /*5920*/  @!UP2 UIADD3 UR6, UPT, UPT, UR8, -UR6, URZ ;  /* 0x800000060806a290 */ /* 0x000fe4000fffe0ff */
[----:B------:R-:W-:Y:S02]  /*5930*/  @!UP2 UIMAD UR14, UR4, UR5, UR14 ;  /* 0x00000005040ea2a4 */ /* 0x000fe4000f8e020e */
[----:B------:R-:W-:Y:S01]  /*5940*/  @!UP2 UIMAD UR13, UR6, UR10, UR13 ;  /* 0x0000000a060da2a4 */ /* 0x000fe2000f8e020d */
[----:B------:R-:W-:Y:S11]  /*5950*/  BRA.U UP3, `(.L_x_108) ;  /* 0x0000000103107547 */ /* 0x000ff6000b800000 */
[----:B------:R-:W-:Y:S04]  /*5960*/  MOV R6, UR37 ;  /* 0x0000002500067c02 */ /* 0x000fe80008000f00 */
[----:B------:R-:W-:Y:S04]  /*5970*/  SHF.L.U32 R6, R6, 0x1f, RZ ;  /* 0x0000001f06067819 */ /* 0x000fe800000006ff */
[----:B------:R-:W2:Y:S02]  /*5980*/  SYNCS.PHASECHK.TRANS64.TRYWAIT P2, [UR21+0x248], R6 ;  /* 0x00024806ff0075a7 */ /* 0x000ea40008041115 */
[----:B--2---:R-:W-:Y:S05]  /*5990*/  @!P2 BRA `(.L_x_109) ;  /* 0x000000440020a947 */ /* 0x004fea0003800000 */
.L_x_108:
[----:B------:R-:W-:Y:S05]  /*59a0*/  @!P1 BRA `(.L_x_110) ;  /* 0x0000000000309947 */ /* 0x000fea0003800000 */
[----:B------:R-:W-:Y:S01]  /*59b0*/  ISETP.NE.U32.AND P1, PT, R2, RZ, PT ;  /* 0x000000ff0200720c */ /* 0x000fe20003f25070 */
[----:B------:R-:W2:Y:S01]  /*59c0*/  LDCU.64 UR4, c[0x0][0x358] ;  /* 0x00006b00ff0477ac */ /* 0x000ea20008000a00 */
[----:B------:R-:W-:Y:S02]  /*59d0*/  IMAD.MOV.U32 R74, RZ, RZ, 0x1 ;  /* 0x00000001ff4a7424 */ /* 0x000fe400078e00ff */
[----:B------:R-:W-:Y:S11]  /*59e0*/  ISETP.NE.AND.EX P1, PT, R3, RZ, PT, P1 ;  /* 0x000000ff0300720c */ /* 0x000ff60003f25310 */
[----:B------:R-:W-:Y:S02]  /*59f0*/  @!UPT UIADD3 URZ, UPT, UPT, URZ, URZ, URZ ;  /* 0x000000fffffff290 */ /* 0x000fe4000fffe0ff */
[----:B------:R-:W3:Y:S01]  /*5a00*/  @P1 LDC.64 R10, c[0x0][0x888] ;  /* 0x00022200ff0a1b82 */ /* 0x000ee20000000a00 */
[----:B-1----:R-:W-:Y:S04]  /*5a10*/  @P1 IMAD R0, R4, UR36, RZ ;  /* 0x0000002404001c24 */ /* 0x002fe8000f8e02ff */
[----:B---3--:R-:W-:Y:S04]  /*5a20*/  @P1 IMAD.WIDE R10, R0, 0x4, R10 ;  /* 0x00000004000a1825 */ /* 0x008fe800078e020a */
[----:B------:R-:W-:Y:S01]  /*5a30*/  HFMA2 R0, -RZ, RZ, 0, 5.9604644775390625e-08 ;  /* 0x00000001ff007431 */ /* 0x000fe200000001ff */
[----:B--2--5:R2:W5:Y:S04]  /*5a40*/  @P1 LDG.E R40, desc[UR4][R10.64] ;  /* 0x000000040a281981 */ /* 0x024568000c1e1900 */
[----:B------:R-:W-:Y:S01]  /*5a50*/  @!P1 PRMT R74, R0, 0x7610, R74 ;  /* 0x00007610004a9816 */ /* 0x000fe2000000004a */
[----:B--2---:R-:W3:Y:S06]  /*5a60*/  @!P1 LDC R40, c[0x0][0x880] ;  /* 0x00022000ff289b82 */ /* 0x004eec0000000800 */
.L_x_110:
[----:B---3-5:R-:W-:Y:S01]  /*5a70*/  @!P0 ISETP.EQ.AND P1, PT, R40, RZ, PT ;  /* 0x000000ff2800820c */ /* 0x028fe20003f22270 */
[----:B------:R-:W-:Y:S01]  /*5a80*/  @!UPT UIADD3 URZ, UPT, UPT, URZ, URZ, URZ ;  /* 0x000000fffffff290 */ /* 0x000fe2000fffe0ff */
[----:B------:R-:W-:Y:S11]  /*5a90*/  @!P0 BRA `(.L_x_111) ;  /* 0x0000000000188947 */ /* 0x000ff60003800000 */
[----:B------:R-:W-:Y:S02]  /*5aa0*/  LOP3.LUT P0, RZ, R74, 0xff, RZ, 0xc0, !PT ;  /* 0x000000ff4aff7812 */ /* 0x000fe4000780c0ff */
[----:B------:R-:W-:Y:S04]  /*5ab0*/  ISETP.NE.U32.AND P1, PT, R2, RZ, PT ;  /* 0x000000ff0200720c */ /* 0x000fe80003f25070 */
[----:B------:R-:W-:Y:S04]  /*5ac0*/  ISETP.NE.AND.EX P1, PT, R3, RZ, PT, P1 ;  /* 0x000000ff0300720c */ /* 0x000fe80003f25310 */
[----:B------:R-:W-:Y:S03]  /*5ad0*/  PLOP3.LUT P1, PT, P1, PT, PT, 0x8, 0x80 ;  /* 0x000000000080781c */ /* 0x000fe60000f2e170 */
[----:B------:R-:W-:Y:S11]  /*5ae0*/  @P0 ISETP.EQ.AND P1, PT, R40, RZ, PT ;  /* 0x000000ff2800020c */ /* 0x000ff60003f22270 */
[----:B------:R-:W-:Y:S02]  /*5af0*/  @!UPT UIADD3 URZ, UPT, UPT, URZ, URZ, URZ ;  /* 0x000000fffffff290 */ /* 0x000fe4000fffe0ff */
.L_x_111:
[----:B------:R-:W2:Y:S01]  /*5b00*/  SYNCS.PHASECHK.TRANS64.TRYWAIT P2, [UR21+0x230], R9 ;  /* 0x00023009ff0075a7 */ /* 0x000ea20008041115 */
[----:B------:R-:W-:Y:S04]  /*5b10*/  ELECT P0, URZ, PT ;  /* 0x0000000000ff782f */ /* 0x000fe80003800000 */
[----:B------:R-:W-:Y:S11]  /*5b20*/  PLOP3.LUT P1, PT, P1, P0, PT, 0xf2, 0x2f ;  /* 0x00000000002f781c */ /* 0x000ff60000f21e72 */
[----:B------:R-:W-:Y:S02]  /*5b30*/  @!UPT UIADD3 URZ, UPT, UPT, URZ, URZ, URZ ;  /* 0x000000fffffff290 */ /* 0x000fe4000fffe0ff */
[----:B------:R-:W-:Y:S05]  /*5b40*/  @!P1 IADD3 R8, P0, PT, R16, 0x580, RZ ;  /* 0x0000058010089810 */ /* 0x000fea0007f1e0ff */
[----:B-1----:R-:W-:Y:S01]  /*5b50*/  @!P1 IMAD.X R6, RZ, RZ, R17, P0 ;  /* 0x000000ffff069224 */ /* 0x002fe200000e0611 */
[----:B--2---:R-:W-:Y:S07]  /*5b60*/  @!P2 BRA `(.L_x_112) ;  /* 0x0000004000c4a947 */ /* 0x004fee0003800000 */
.L_x_233:
[----:B------:R-:W-:Y:S01]  /*5b70*/  @!P1 R2UR UR5, R8 ;  /* 0x00000000080592ca */ /* 0x000fe200000e0000 */
[----:B------:R-:W-:Y:S01]  /*5b80*/  VOTEU.ALL UP0, P1 ;  /* 0x0000000000ff7886 */ /* 0x000fe20000800000 */
[----:B------:R-:W-:Y:S01]  /*5b90*/  @!P1 R2UR UR4, R6 ;  /* 0x00000000060492ca */ /* 0x000fe200000e0000 */
[----:B-1----:R-:W-:Y:S01]  /*5ba0*/  @!P1 IMAD.MOV.U32 R0, RZ, RZ, 0x1000 ;  /* 0x00001000ff009424 */ /* 0x002fe200078e00ff */
[----:B------:R-:W-:Y:S01]  /*5bb0*/  UMOV UR8, 0x0 ;  /* 0x0000000000087882 */ /* 0x000fe20000000000 */
[----:B------:R-:W-:Y:S01]  /*5bc0*/  UMOV UR9, 0x10000000 ;  /* 0x1000000000097882 */ /* 0x000fe20000000000 */
[----:B------:R-:W-:Y:S01]  /*5bd0*/  @!UP0 UIADD3 UR16, UPT, UPT, UR21, 0x400, URZ ;  /* 0x0000040015108890 */ /* 0x000fe2000fffe0ff */
[----:B------:R-:W-:Y:S01]  /*5be0*/  VIADD R14, R14, 0x1 ;  /* 0x000000010e0e7836 */ /* 0x000fe20000000000 */
[----:B------:R-:W-:Y:S01]  /*5bf0*/  VOTEU.ALL UP0, P1 ;  /* 0x0000000000ff7886 */ /* 0x000fe20000800000 */
[----:B------:R-:W-:Y:S01]  /*5c00*/  UMOV UR20, UR36 ;  /* 0x0000002400147c82 */ /* 0x000fe20008000000 */
[----:B------:R-:W-:Y:S03]  /*5c10*/  UPRMT UR6, UR45, 0x654, UR17 ;  /* 0x000006542d067896 */ /* 0x000fe60008000011 */
[----:B------:R-:W-:Y:S02]  /*5c20*/  IMAD.U32 R10, RZ, RZ, UR5 ;  /* 0x00000005ff0a7e24 */ /* 0x000fe4000f8e00ff */
[----:B------:R-:W-:Y:S03]  /*5c30*/  IMAD.U32 R11, RZ, RZ, UR4 ;  /* 0x00000004ff0b7e24 */ /* 0x000fe6000f8e00ff */
[----:B------:R-:W-:Y:S02]  /*5c40*/  @!P1 R2UR UR4, R10 ;  /* 0x000000000a0492ca */ /* 0x000fe400000e0000 */
[----:B------:R-:W-:Y:S11]  /*5c50*/  @!P1 R2UR UR5, R11 ;  /* 0x000000000b0592ca */ /* 0x000ff600000e0000 */
[----:B------:R-:W-:Y:S02]  /*5c60*/  @!UPT UIADD3 URZ, UPT, UPT, URZ, URZ, URZ ;  /* 0x000000fffffff290 */ /* 0x000fe4000fffe0ff */
[----:B------:R1:W-:Y:S01]  /*5c70*/  @!UP0 UTMALDG.3D [UR16], [UR4], desc[UR8] ;  /* 0x00000810040085b4 */ /* 0x0003e20008011000 */
[----:B------:R1:W-:Y:S01]  /*5c80*/  @!P1 SYNCS.ARRIVE.TRANS64.RED.A0TR RZ, [UR21+0x220], R0 ;  /* 0x00022000ffff99a7 */ /* 0x0003e20008300415 */
[----:B------:R-:W-:Y:S01]  /*5c90*/  SYNCS.ARRIVE.TRANS64.RED.A1T0 RZ, [UR6], RZ ;  /* 0x000000ffffff79a7 */ /* 0x000fe20008100406 */
[----:B------:R-:W2:Y:S02]  /*5ca0*/  SYNCS.PHASECHK.TRANS64.TRYWAIT P0, [UR21+0x238], R9 ;  /* 0x00023809ff0075a7 */ /* 0x000ea40008001115 */
[----:B-12---:R-:W-:Y:S05]  /*5cb0*/  @!P0 BRA `(.L_x_113) ;  /* 0x0000004000888947 */ /* 0x006fea0003800000 */
.L_x_235:
[----:B------:R-:W-:Y:S01]  /*5cc0*/  @!P1 IADD3 R6, P0, PT, R16, 0x580, RZ ;  /* 0x0000058010069810 */ /* 0x000fe20007f1e0ff */
[----:B------:R-:W-:Y:S01]  /*5cd0*/  VOTEU.ALL UP0, P1 ;  /* 0x0000000000ff7886 */ /* 0x000fe20000800000 */
[----:B------:R-:W-:Y:S01]  /*5ce0*/  UMOV UR6, 0x0 ;  /* 0x0000000000067882 */ /* 0x000fe20000000000 */
[----:B------:R-:W-:Y:S01]  /*5cf0*/  UMOV UR7, 0x10000000 ;  /* 0x1000000000077882 */ /* 0x000fe20000000000 */
[----:B------:R-:W-:Y:S01]  /*5d00*/  @!P1 R2UR UR5, R6 ;  /* 0x00000000060592ca */ /* 0x000fe200000e0000 */
[----:B-1----:R-:W-:Y:S01]  /*5d10*/  @!P1 IMAD.X R0, RZ, RZ, R17, P0 ;  /* 0x000000ffff009224 */ /* 0x002fe200000e0611 */
[----:B------:R-:W-:Y:S01]  /*5d20*/  @!UP0 UIADD3 UR10, UPT, UPT, UR18, 0x40, URZ ;  /* 0x00000040120a8890 */ /* 0x000fe2000fffe0ff */
[----:B------:R-:W-:Y:S01]  /*5d30*/  R2UR UR16, R76 ;  /* 0x000000004c1072ca */ /* 0x000fe200000e0000 */
[----:B------:R-:W-:Y:S01]  /*5d40*/  @!UP0 UIADD3 UR8, UPT, UPT, UR21, 0x1400, URZ ;  /* 0x0000140015088890 */ /* 0x000fe2000fffe0ff */
[----:B------:R-:W-:Y:S01]  /*5d50*/  ISETP.NE.AND P0, PT, R14, 0x2, PT ;  /* 0x000000020e00780c */ /* 0x000fe20003f05270 */
[----:B------:R-:W-:Y:S01]  /*5d60*/  @!UP0 UIADD3 UR9, UPT, UPT, UR21, 0x228, URZ ;  /* 0x0000022815098890 */ /* 0x000fe2000fffe0ff */
[----:B------:R-:W-:Y:S01]  /*5d70*/  @!P1 R2UR UR4, R0 ;  /* 0x00000000000492ca */ /* 0x000fe200000e0000 */
[----:B------:R-:W-:Y:S01]  /*5d80*/  VOTEU.ALL UP0, P1 ;  /* 0x0000000000ff7886 */ /* 0x000fe20000800000 */
[----:B------:R-:W-:Y:S01]  /*5d90*/  UMOV UR11, UR19 ;  /* 0x00000013000b7c82 */ /* 0x000fe20008000000 */
[----:B------:R-:W-:Y:S01]  /*5da0*/  UMOV UR12, UR36 ;  /* 0x00000024000c7c82 */ /* 0x000fe20008000000 */
[----:B------:R-:W-:Y:S01]  /*5db0*/  SEL R0, RZ, 0x1, P0 ;  /* 0x00000001ff007807 */ /* 0x000fe20000000000 */
[----:B------:R-:W-:Y:S01]  /*5dc0*/  UIADD3 UR20, UPT, UPT, UR13, UR63, URZ ;  /* 0x0000003f0d147290 */ /* 0x000fe2000fffe0ff */
[----:B------:R-:W-:Y:S01]  /*5dd0*/  IMAD.U32 R8, RZ, RZ, UR5 ;  /* 0x00000005ff087e24 */ /* 0x000fe2000f8e00ff */
[----:B------:R-:W-:Y:S01]  /*5de0*/  LOP3.LUT R15, R15, 0x1, RZ, 0x3c, !PT ;  /* 0x000000010f0f7812 */ /* 0x000fe200078e3cff */
[----:B------:R-:W-:Y:S01]  /*5df0*/  UPLOP3.LUT UP3, UPT, UPT, UPT, UPT, 0x80, 0x8 ;  /* 0x000000000008789c */ /* 0x000fe20003f6f070 */
[----:B------:R-:W-:Y:S01]  /*5e00*/  LOP3.LUT R13, R13, R0, RZ, 0x3c, !PT ;  /* 0x000000000d0d7212 */ /* 0x000fe200078e3cff */
[----:B------:R-:W-:Y:S01]  /*5e10*/  UIADD3 UR16, UPT, UPT, UR14, UR16, URZ ;  /* 0x000000100e107290 */ /* 0x000fe2000fffe0ff */
[----:B------:R-:W-:Y:S01]  /*5e20*/  SEL R14, R14, RZ, P0 ;  /* 0x000000ff0e0e7207 */ /* 0x000fe20000000000 */
[----:B------:R-:W-:Y:S01]  /*5e30*/  UMOV UR36, UR26 ;  /* 0x0000001a00247c82 */ /* 0x000fe20008000000 */
[----:B------:R-:W-:Y:S01]  /*5e40*/  IMAD.U32 R9, RZ, RZ, UR4 ;  /* 0x00000004ff097e24 */ /* 0x000fe2000f8e00ff */
[----:B------:R-:W-:Y:S04]  /*5e50*/  @!P1 R2UR UR4, R8 ;  /* 0x00000000080492ca */ /* 0x000fe800000e0000 */
[----:B------:R-:W-:Y:S11]  /*5e60*/  @!P1 R2UR UR5, R9 ;  /* 0x00000000090592ca */ /* 0x000ff600000e0000 */
[----:B------:R-:W-:Y:S02]  /*5e70*/  @!UPT UIADD3 URZ, UPT, UPT, URZ, URZ, URZ ;  /* 0x000000fffffff290 */ /* 0x000fe4000fffe0ff */
[----:B------:R2:W-:Y:S01]  /*5e80*/  @!UP0 UTMALDG.3D [UR8], [UR4], desc[UR6] ;  /* 0x00000608040085b4 */ /* 0x0005e20008011000 */
[----:B------:R2:W-:Y:S01]  /*5e90*/  @!P1 SYNCS.ARRIVE.TRANS64.RED.A0TR RZ, [UR21+0x228], R7 ;  /* 0x00022807ffff99a7 */ /* 0x0005e20008300415 */
[----:B------:R-:W-:Y:S01]  /*5ea0*/  SYNCS.ARRIVE.TRANS64.RED.A1T0 RZ, [UR33], RZ ;  /* 0x000000ffffff79a7 */ /* 0x000fe20008100421 */
[----:B------:R-:W-:Y:S05]  /*5eb0*/  BRA.U UP1, `(.L_x_114) ;  /* 0xfffffff501247547 */ /* 0x000fea000b83ffff */
[----:B------:R-:W-:-:S04]  /*5ec0*/  SHF.L.U32 R2, R15, 0x1f, RZ ;  /* 0x0000001f0f027819 */ /* 0x000fc800000006ff */
[----:B------:R-:W1:Y:S02]  /*5ed0*/  SYNCS.PHASECHK.TRANS64.TRYWAIT P0, [UR21+0x230], R2 ;  /* 0x00023002ff0075a7 */ /* 0x000e640008001115 */
[----:B-1----:R-:W-:Y:S05]  /*5ee0*/  @!P0 BRA `(.L_x_115) ;  /* 0x0000004000148947 */ /* 0x002fea0003800000 */
.L_x_237:
[----:B-1----:R-:W-:-:S07]  /*5ef0*/  MOV R0, UR21 ;  /* 0x0000001500007c02 */ /* 0x002fce0008000f00 */
.L_x_116:
[----:B-1----:R-:W-:-:S04]  /*5f00*/  SHF.L.U32 R2, R15, 0x1f, RZ ;  /* 0x0000001f0f027819 */ /* 0x002fc800000006ff */
[----:B------:R1:W3:Y:S03]  /*5f10*/  SYNCS.PHASECHK.TRANS64.TRYWAIT P0, [R0+URZ+0x238], R2 ;  /* 0x00023802000075a7 */ /* 0x0002e600080011ff */
[----:B---3--:R-:W-:Y:S05]  /*5f20*/  @!P0 NANOSLEEP.SYNCS 0x989680 ;  /* 0x009896800000895d */ /* 0x008fea0003900000 */
[----:B------:R-:W3:Y:S02]  /*5f30*/  @!P0 SYNCS.PHASECHK.TRANS64 P0, [R0+URZ+0x238], R2 ;  /* 0x00023802000085a7 */ /* 0x000ee400080010ff */
[----:B--23--:R-:W-:Y:S05]  /*5f40*/  @P0 EXIT ;  /* 0x000000000000094d */ /* 0x00cfea0003800000 */
[----:B------:R-:W-:Y:S05]  /*5f50*/  BRA `(.L_x_116) ;  /* 0xfffffffc00e87947 */ /* 0x000fea000383ffff */
.L_x_105:
[----:B------:R-:W-:-:S06]  /*5f60*/  UISETP.GE.AND UP0, UPT, UR17, 0x4, UPT ;  /* 0x000000041100788c */ /* 0x000fcc000bf06270 */
[----:B------:R-:W-:-:S13]  /*5f70*/  PLOP3.LUT P0, PT, PT, PT, UP0, 0x80, 0x8 ;  /* 0x000000000008781c */ /* 0x000fda0003f0f008 */
[----:B------:R-:W-:Y:S05]  /*5f80*/  @!P0 EXIT ;  /* 0x000000000000894d */ /* 0x000fea0003800000 */
[----:B------:R-:W-:Y:S01]  /*5f90*/  BAR.SYNC.DEFER_BLOCKING 0x6, 0xa0 ;  /* 0x0182800000007b1d */ /* 0x000fe20000010000 */
[C---:B------:R-:W-:Y:S01]  /*5fa0*/  IMAD.SHL.U32 R7, R84.reuse, 0x40, RZ ;  /* 0x0000004054077824 */ /* 0x040fe200078e00ff */
[C---:B------:R-:W-:Y:S01]  /*5fb0*/  LOP3.LUT R86, R84.reuse, 0x60, RZ, 0xc0, !PT ;  /* 0x0000006054567812 */ /* 0x040fe200078ec0ff */
[C---:B------:R-:W-:Y:S01]  /*5fc0*/  IMAD.SHL.U32 R4, R84.reuse, 0x20, RZ ;  /* 0x0000002054047824 */ /* 0x040fe200078e00ff */
[----:B------:R-:W-:Y:S01]  /*5fd0*/  CS2R R82, SRZ ;  /* 0x0000000000527805 */ /* 0x000fe2000001ff00 */
[C---:B------:R-:W-:Y:S01]  /*5fe0*/  IMAD.SHL.U32 R5, R84.reuse, 0x8, RZ ;  /* 0x0000000854057824 */ /* 0x040fe200078e00ff */
[----:B------:R-:W-:Y:S02]  /*5ff0*/  UMOV UR44, 0x400 ;  /* 0x00000400002c7882 */ /* 0x000fe40000000000 */
[----:B------:R-:W1:Y:S01]  /*6000*/  LDC.64 R72, c[0x0][0x8b0] ;  /* 0x00022c00ff487b82 */ /* 0x000e620000000a00 */
[----:B------:R-:W-:Y:S01]  /*6010*/  ULEA UR44, UR45, UR44, 0x18 ;  /* 0x0000002c2d2c7291 */ /* 0x000fe2000f8ec0ff */
[----:B------:R-:W-:Y:S01]  /*6020*/  LOP3.LUT R6, R7, 0x180, RZ, 0xc0, !PT ;  /* 0x0000018007067812 */ /* 0x000fe200078ec0ff */
[----:B------:R-:W-:Y:S01]  /*6030*/  IMAD.U32 R37, R84, 0x10000, RZ ;  /* 0x0001000054257824 */ /* 0x000fe200078e00ff */
[----:B------:R-:W-:Y:S01]  /*6040*/  LOP3.LUT R4, R4, 0xc00, RZ, 0xc0, !PT ;  /* 0x00000c0004047812 */ /* 0x000fe200078ec0ff */
[----:B------:R-:W-:Y:S01]  /*6050*/  UIADD3 UR4, UPT, UPT, UR44, 0x2400, URZ ;  /* 0x000024002c047890 */ /* 0x000fe2000fffe0ff */
[----:B------:R-:W-:Y:S01]  /*6060*/  LOP3.LUT R5, R6, 0x30, R5, 0xf8, !PT ;  /* 0x0000003006057812 */ /* 0x000fe200078ef805 */
[----:B------:R-:W-:Y:S01]  /*6070*/  IMAD.SHL.U32 R6, R84, 0x2, RZ ;  /* 0x0000000254067824 */ /* 0x000fe200078e00ff */
[----:B------:R-:W2:Y:S01]  /*6080*/  LDC.64 R70, c[0x0][0x8a8] ;  /* 0x00022a00ff467b82 */ /* 0x000ea20000000a00 */
[----:B------:R-:W-:Y:S01]  /*6090*/  LOP3.LUT R4, R4, 0x40, R7, 0xf8, !PT ;  /* 0x0000004004047812 */ /* 0x000fe200078ef807 */
[----:B------:R-:W-:Y:S01]  /*60a0*/  IMAD.MOV.U32 R36, RZ, RZ, RZ ;  /* 0x000000ffff247224 */ /* 0x000fe200078e00ff */
[----:B------:R-:W-:Y:S01]  /*60b0*/  LOP3.LUT R37, R37, 0x600000, RZ, 0xc0, !PT ;  /* 0x0060000025257812 */ /* 0x000fe200078ec0ff */
[----:B------:R-:W-:Y:S01]  /*60c0*/  IMAD.MOV.U32 R78, RZ, RZ, RZ ;  /* 0x000000ffff4e7224 */ /* 0x000fe200078e00ff */
[----:B------:R-:W-:-:S02]  /*60d0*/  LOP3.LUT R84, R84, 0x2, RZ, 0xc0, !PT ;  /* 0x0000000254547812 */ /* 0x000fc400078ec0ff */
[----:B------:R-:W-:Y:S02]  /*60e0*/  CS2R R80, SRZ ;  /* 0x0000000000507805 */ /* 0x000fe4000001ff00 */
[----:B------:R-:W-:Y:S01]  /*60f0*/  LOP3.LUT R5, R5, 0x20, R6, 0x78, !PT ;  /* 0x0000002005057812 */ /* 0x000fe200078e7806 */
[----:B------:R-:W-:Y:S01]  /*6100*/  IMAD.U32 R85, RZ, RZ, UR4 ;  /* 0x00000004ff557e24 */ /* 0x000fe2000f8e00ff */
[----:B------:R-:W3:Y:S01]  /*6110*/  LDS R0, [UR44+0x300] ;  /* 0x0003002cff007984 */ /* 0x000ee20008000800 */
[----:B------:R-:W-:Y:S01]  /*6120*/  LOP3.LUT R4, R4, 0x200, R7, 0xf8, !PT ;  /* 0x0000020004047812 */ /* 0x000fe200078ef807 */
[----:B------:R-:W-:Y:S01]  /*6130*/  IMAD.MOV R79, RZ, RZ, -R84 ;  /* 0x000000ffff4f7224 */ /* 0x000fe200078e0a54 */
[----:B------:R-:W4:Y:S02]  /*6140*/  LDCU UR58, c[0x0][0x370] ;  /* 0x00006e00ff3a77ac */ /* 0x000f240008000800 */
[----:B------:R-:W-:Y:S01]  /*6150*/  LOP3.LUT R69, R4, R5, RZ, 0xfc, !PT ;  /* 0x0000000504457212 */ /* 0x000fe200078efcff */
[----:B------:R-:W1:Y:S01]  /*6160*/  LDCU UR43, c[0x0][0xb0c] ;  /* 0x00016180ff2b77ac */ /* 0x000e620008000800 */
[----:B------:R-:W1:Y:S01]  /*6170*/  LDCU UR39, c[0x0][0xb30] ;  /* 0x00016600ff2777ac */ /* 0x000e620008000800 */
[----:B------:R-:W1:Y:S01]  /*6180*/  LDCU.64 UR56, c[0x0][0x888] ;  /* 0x00011100ff3877ac */ /* 0x000e620008000a00 */
[----:B------:R-:W1:Y:S01]  /*6190*/  LDCU.64 UR40, c[0x0][0xb28] ;  /* 0x00016500ff2877ac */ /* 0x000e620008000a00 */
[----:B------:R-:W1:Y:S01]  /*61a0*/  LDCU.64 UR60, c[0x0][0x890] ;  /* 0x00011200ff3c77ac */ /* 0x000e620008000a00 */
[----:B------:R-:W1:Y:S01]  /*61b0*/  LDCU.128 UR52, c[0x0][0xb10] ;  /* 0x00016200ff3477ac */ /* 0x000e620008000c00 */
[----:B------:R-:W1:Y:S01]  /*61c0*/  LDCU UR47, c[0x0][0x374] ;  /* 0x00006e80ff2f77ac */ /* 0x000e620008000800 */
[----:B------:R-:W-:Y:S01]  /*61d0*/  UIADD3 UR62, UPT, UPT, UR44, 0x400, URZ ;  /* 0x000004002c3e7890 */ /* 0x000fe2000fffe0ff */
[----:B-1234-:R-:W-:-:S11]  /*61e0*/  IMAD.IADD R37, R0, 0x1, R37 ;  /* 0x0000000100257824 */ /* 0x01efd600078e0225 */
.L_x_142:
[----:B------:R-:W-:Y:S02]  /*61f0*/  LEA R3, R78, UR44, 0x3 ;  /* 0x0000002c4e037c11 */ /* 0x000fe4000f8e18ff */
[----:B------:R-:W-:Y:S02]  /*6200*/  SHF.L.U32 R0, R82, 0x1f, RZ ;  /* 0x0000001f52007819 */ /* 0x000fe400000006ff */
[----:B-1----:R-:W-:Y:S02]  /*6210*/  LEA R4, R78, UR44, 0x4 ;  /* 0x0000002c4e047c11 */ /* 0x002fe4000f8e20ff */
[----:B------:R-:W1:Y:S02]  /*6220*/  SYNCS.PHASECHK.TRANS64.TRYWAIT P0, [R3+URZ+0x250], R0 ;  /* 0x00025000030075a7 */ /* 0x000e6400080011ff */
[----:B-1----:R-:W-:Y:S05]  /*6230*/  @!P0 BRA `(.L_x_117) ;  /* 0x0000003c00588947 */ /* 0x002fea0003800000 */
.L_x_238:
        /* <DEDUP_REMOVED lines=8> */
[----:B--2---:R-:W-:Y:S11]  /*62c0*/  LOP3.LUT P0, RZ, R6, 0x1, RZ, 0xc0, !PT ;  /* 0x0000000106ff7812 */ /* 0x004ff6000780c0ff */
[----:B------:R-:W-:Y:S02]  /*62d0*/  @!UPT UIADD3 URZ, UPT, UPT, URZ, URZ, URZ ;  /* 0x000000fffffff290 */ /* 0x000fe4000fffe0ff */
[----:B---3--:R-:W-:Y:S01]  /*62e0*/  VOTEU.ANY UP1, P0 ;  /* 0x0000000000ff7886 */ /* 0x008fe20000020100 */
[----:B------:R-:W-:Y:S01]  /*62f0*/  PLOP3.LUT P0, PT, PT, PT, UP1, 0x80, 0x8 ;  /* 0x000000000008781c */ /* 0x000fe20003f0f018 */
[----:B------:R-:W-:Y:S11]  /*6300*/  UP2UR UR46, UPR, URZ, 0x2 ;  /* 0x00000002ff2e7883 */ /* 0x000ff60008000000 */
[----:B------:R-:W-:Y:S01]  /*6310*/  @!UPT UIADD3 URZ, UPT, UPT, URZ, URZ, URZ ;  /* 0x000000fffffff290 */ /* 0x000fe2000fffe0ff */
[----:B-1----:R-:W-:Y:S02]  /*6320*/  @P0 SHF.R.U32.HI R0, RZ, 0x10, R5 ;  /* 0x00000010ff000819 */ /* 0x002fe40000011605 */
        /* <DEDUP_REMOVED lines=12> */
[----:B------:R-:W2:Y:S01]  /*63f0*/  LDCU UR12, c[0x0][0xb20] ;  /* 0x00016400ff0c77ac */ /* 0x000ea20008000800 */
[----:B------:R-:W-:Y:S02]  /*6400*/  UIMAD.WIDE.U32 UR4, UR47, UR55, URZ ;  /* 0x000000372f0472a5 */ /* 0x000fe4000f8e00ff */
[----:B------:R-:W-:Y:S02]  /*6410*/  UIMAD.WIDE.U32 UR6, UR58, UR52, URZ ;  /* 0x000000343a0672a5 */ /* 0x000fe4000f8e00ff */
[----:B------:R-:W-:Y:S02]  /*6420*/  UISETP.NE.AND UP0, UPT, UR54, 0x1, UPT ;  /* 0x000000013600788c */ /* 0x000fe4000bf05270 */
[----:B------:R-:W-:Y:S02]  /*6430*/  UIMAD.WIDE.U32 UR8, UR37, UR55, URZ ;  /* 0x00000037250872a5 */ /* 0x000fe4000f8e00ff */
[----:B------:R-:W-:Y:S02]  /*6440*/  UIMAD.WIDE.U32 UR10, UR38, UR52, URZ ;  /* 0x00000034260a72a5 */ /* 0x000fe4000f8e00ff */
[----:B------:R-:W-:Y:S02]  /*6450*/  UISETP.NE.AND UP1, UPT, UR43, 0x1, UPT ;  /* 0x000000012b00788c */ /* 0x000fe4000bf25270 */
[----:B------:R-:W-:Y:S01]  /*6460*/  UISETP.NE.AND UP2, UPT, UR42, 0x1, UPT ;  /* 0x000000012a00788c */ /* 0x000fe2000bf45270 */
[----:B------:R-:W-:Y:S02]  /*6470*/  UMOV UR4, UR5 ;  /* 0x0000000500047c82 */ /* 0x000fe40008000000 */
[----:B--2---:R-:W-:Y:S03]  /*6480*/  USHF.R.U32.HI UR5, URZ, UR12, UR4 ;  /* 0x0000000cff057299 */ /* 0x004fe60008011604 */
[----:B------:R-:W-:Y:S02]  /*6490*/  UMOV UR4, UR7 ;  /* 0x0000000700047c82 */ /* 0x000fe40008000000 */
[----:B------:R-:W-:Y:S02]  /*64a0*/  USHF.R.U32.HI UR7, URZ, UR53, UR4 ;  /* 0x00000035ff077299 */ /* 0x000fe40008011604 */
[----:B------:R-:W-:Y:S02]  /*64b0*/  USEL UR4, UR47, UR5, !UP0 ;  /* 0x000000052f047287 */ /* 0x000fe4000c000000 */
[----:B------:R-:W-:Y:S01]  /*64c0*/  USEL UR7, UR58, UR7, !UP1 ;  /* 0x000000073a077287 */ /* 0x000fe2000c800000 */
[----:B------:R-:W-:Y:S01]  /*64d0*/  UMOV UR5, UR9 ;  /* 0x0000000900057c82 */ /* 0x000fe20008000000 */
[----:B------:R-:W-:Y:S02]  /*64e0*/  UIMAD.WIDE.U32 UR8, UR4, UR40, URZ ;  /* 0x00000028040872a5 */ /* 0x000fe4000f8e00ff */
[----:B------:R-:W-:Y:S03]  /*64f0*/  USHF.R.U32.HI UR6, URZ, UR12, UR5 ;  /* 0x0000000cff067299 */ /* 0x000fe60008011605 */
[----:B------:R-:W-:Y:S01]  /*6500*/  UMOV UR5, UR11 ;  /* 0x0000000b00057c82 */ /* 0x000fe20008000000 */
[----:B------:R-:W-:Y:S02]  /*6510*/  UIMAD.WIDE.U32 UR10, UR7, UR40, URZ ;  /* 0x00000028070a72a5 */ /* 0x000fe4000f8e00ff */
[----:B------:R-:W-:Y:S02]  /*6520*/  USHF.R.U32.HI UR12, URZ, UR53, UR5 ;  /* 0x00000035ff0c7299 */ /* 0x000fe40008011605 */
[----:B------:R-:W-:Y:S01]  /*6530*/  USEL UR6, UR37, UR6, !UP0 ;  /* 0x0000000625067287 */ /* 0x000fe2000c000000 */
[----:B------:R-:W-:Y:S02]  /*6540*/  UMOV UR5, UR9 ;  /* 0x0000000900057c82 */ /* 0x000fe40008000000 */
[----:B------:R-:W-:Y:S01]  /*6550*/  UMOV UR10, UR11 ;  /* 0x0000000b000a7c82 */ /* 0x000fe20008000000 */
[----:B------:R-:W-:Y:S02]  /*6560*/  @UP2 USHF.R.U32.HI UR4, URZ, UR41, UR5 ;  /* 0x00000029ff042299 */ /* 0x000fe40008011605 */
[----:B------:R-:W-:Y:S02]  /*6570*/  @UP2 USHF.R.U32.HI UR7, URZ, UR41, UR10 ;  /* 0x00000029ff072299 */ /* 0x000fe4000801160a */
[----:B------:R-:W-:Y:S02]  /*6580*/  UIMAD UR4, UR42, UR4, URZ ;  /* 0x000000042a0472a4 */ /* 0x000fe4000f8e02ff */
[----:B------:R-:W-:Y:S02]  /*6590*/  UIMAD.WIDE.U32 UR10, UR6, UR40, URZ ;  /* 0x00000028060a72a5 */ /* 0x000fe4000f8e00ff */
[----:B------:R-:W-:Y:S02]  /*65a0*/  USEL UR5, UR38, UR12, !UP1 ;  /* 0x0000000c26057287 */ /* 0x000fe4000c800000 */
[----:B------:R-:W-:Y:S02]  /*65b0*/  UIMAD UR8, UR42, UR7, URZ ;  /* 0x000000072a0872a4 */ /* 0x000fe4000f8e02ff */
[----:B------:R-:W-:Y:S03]  /*65c0*/  UISETP.GE.AND UP0, UPT, UR6, UR4, UPT ;  /* 0x000000040600728c */ /* 0x000fe6000bf06270 */
[----:B------:R-:W-:Y:S01]  /*65d0*/  UMOV UR4, UR11 ;  /* 0x0000000b00047c82 */ /* 0x000fe20008000000 */
[----:B------:R-:W-:Y:S02]  /*65e0*/  UISETP.GE.OR UP0, UPT, UR5, UR8, UP0 ;  /* 0x000000080500728c */ /* 0x000fe40008706670 */
[----:B------:R-:W-:Y:S02]  /*65f0*/  USHF.R.U32.HI UR4, URZ, UR41, UR4 ;  /* 0x00000029ff047299 */ /* 0x000fe40008011604 */
[----:B------:R-:W-:Y:S02]  /*6600*/  UIMAD.WIDE.U32 UR8, UR5, UR40, URZ ;  /* 0x00000028050872a5 */ /* 0x000fe4000f8e00ff */
[----:B------:R-:W-:Y:S02]  /*6610*/  USEL UR11, UR6, UR4, !UP2 ;  /* 0x00000004060b7287 */ /* 0x000fe4000d000000 */
[----:B------:R-:W-:Y:S02]  /*6620*/  UIADD3 UR8, UPT, UPT, -UR5, URZ, URZ ;  /* 0x000000ff05087290 */ /* 0x000fe4000fffe1ff */
[----:B------:R-:W-:Y:S01]  /*6630*/  UIADD3 UR10, UPT, UPT, -UR11, URZ, URZ ;  /* 0x000000ff0b0a7290 */ /* 0x000fe2000fffe1ff */
[----:B------:R-:W-:Y:S01]  /*6640*/  @!UP0 UMOV UR4, UR9 ;  /* 0x0000000900048c82 */ /* 0x000fe20008000000 */
[----:B------:R-:W-:Y:S02]  /*6650*/  UIADD3 UR9, UPT, UPT, -UR6, URZ, URZ ;  /* 0x000000ff06097290 */ /* 0x000fe4000fffe1ff */
[----:B------:R-:W-:Y:S02]  /*6660*/  @!UP0 USHF.R.U32.HI UR4, URZ, UR41, UR4 ;  /* 0x00000029ff048299 */ /* 0x000fe40008011604 */
[----:B------:R-:W-:Y:S02]  /*6670*/  UIMAD UR10, UR42, UR10, UR6 ;  /* 0x0000000a2a0a72a4 */ /* 0x000fe4000f8e0206 */
[----:B------:R-:W-:Y:S04]  /*6680*/  @!UP0 USEL UR4, UR5, UR4, !UP2 ;  /* 0x0000000405048287 */ /* 0x000fe8000d000000 */
[----:B------:R-:W-:Y:S02]  /*6690*/  @!UP0 UIMAD UR10, UR7, UR10, UR4 ;  /* 0x0000000a070a82a4 */ /* 0x000fe4000f8e0204 */
[----:B------:R-:W-:Y:S02]  /*66a0*/  @!UP0 UIADD3 UR11, UPT, UPT, UR11, -UR4, URZ ;  /* 0x800000040b0b8290 */ /* 0x000fe4000fffe0ff */
[----:B------:R-:W-:Y:S02]  /*66b0*/  UIMAD UR7, UR43, UR8, UR38 ;  /* 0x000000082b0772a4 */ /* 0x000fe4000f8e0226 */
[----:B------:R-:W-:Y:S02]  /*66c0*/  @!UP0 UIMAD UR6, UR11, UR42, UR5 ;  /* 0x0000002a0b0682a4 */ /* 0x000fe4000f8e0205 */
[----:B------:R-:W-:Y:S01]  /*66d0*/  UIMAD UR4, UR54, UR9, UR37 ;  /* 0x00000009360472a4 */ /* 0x000fe2000f8e0225 */
[----:B------:R-:W-:Y:S02]  /*66e0*/  @!UP0 UMOV UR5, UR10 ;  /* 0x0000000a00058c82 */ /* 0x000fe40008000000 */
[----:B------:R-:W-:Y:S02]  /*66f0*/  UIMAD UR38, UR5, UR43, UR7 ;  /* 0x0000002b052672a4 */ /* 0x000fe4000f8e0207 */
[----:B------:R-:W-:Y:S11]  /*6700*/  UIMAD UR37, UR6, UR54, UR4 ;  /* 0x00000036062572a4 */ /* 0x000ff6000f8e0204 */
[----:B------:R-:W-:Y:S01]  /*6710*/  @!UPT UIADD3 URZ, UPT, UPT, URZ, URZ, URZ ;  /* 0x000000fffffff290 */ /* 0x000fe2000fffe0ff */
.L_x_118:
[----:B------:R-:W-:Y:S01]  /*6720*/  UISETP.NE.AND UP0, UPT, UR39, 0x1, UPT ;  /* 0x000000012700788c */ /* 0x000fe2000bf05270 */
[----:B------:R-:W-:Y:S01]  /*6730*/  IADD3 R78, PT, PT, R78, 0x1, RZ ;  /* 0x000000014e4e7810 */ /* 0x000fe20007ffe0ff */
[----:B------:R-:W-:Y:S02]  /*6740*/  USHF.L.U32 UR50, UR16, 0x6, URZ ;  /* 0x0000000610327899 */ /* 0x000fe400080006ff */
[----:B------:R-:W-:Y:S07]  /*6750*/  USHF.L.U32 UR49, UR20, 0x7, URZ ;  /* 0x0000000714317899 */ /* 0x000fee00080006ff */
[----:B------:R-:W2:Y:S01]  /*6760*/  @!UP0 LDCU.128 UR12, c[0x0][0xb10] ;  /* 0x00016200ff0c87ac */ /* 0x000ea20008000c00 */
[----:B------:R-:W3:Y:S01]  /*6770*/  @!UP0 LDCU UR5, c[0x0][0xb0c] ;  /* 0x00016180ff0587ac */ /* 0x000ee20008000800 */
[----:B------:R-:W4:Y:S01]  /*6780*/  @!UP0 LDCU UR10, c[0x0][0xb20] ;  /* 0x00016400ff0a87ac */ /* 0x000f220008000800 */
[----:B--2---:R-:W-:Y:S02]  /*6790*/  UIMAD.WIDE.U32 UR8, UR38, UR12, URZ ;  /* 0x0000000c260872a5 */ /* 0x004fe4000f8e00ff */
[----:B------:R-:W-:Y:S02]  /*67a0*/  UIMAD.WIDE.U32 UR6, UR37, UR15, URZ ;  /* 0x0000000f250672a5 */ /* 0x000fe4000f8e00ff */
[----:B------:R-:W-:Y:S03]  /*67b0*/  @!UP0 UISETP.NE.AND UP1, UPT, UR14, 0x1, UPT ;  /* 0x000000010e00888c */ /* 0x000fe6000bf25270 */
[----:B------:R-:W-:Y:S01]  /*67c0*/  @!UP0 UMOV UR4, UR9 ;  /* 0x0000000900048c82 */ /* 0x000fe20008000000 */
[----:B---3--:R-:W-:Y:S02]  /*67d0*/  @!UP0 UISETP.NE.AND UP2, UPT, UR5, 0x1, UPT ;  /* 0x000000010500888c */ /* 0x008fe4000bf45270 */
[----:B------:R-:W-:Y:S01]  /*67e0*/  @!UP0 USHF.R.U32.HI UR4, URZ, UR13, UR4 ;  /* 0x0000000dff048299 */ /* 0x000fe20008011604 */
[----:B------:R-:W-:Y:S02]  /*67f0*/  @!UP0 UMOV UR6, UR7 ;  /* 0x0000000700068c82 */ /* 0x000fe40008000000 */
[----:B----4-:R-:W-:Y:S02]  /*6800*/  @!UP0 USHF.R.U32.HI UR6, URZ, UR10, UR6 ;  /* 0x0000000aff068299 */ /* 0x010fe40008011606 */
[----:B------:R-:W-:Y:S02]  /*6810*/  @!UP0 USEL UR7, UR38, UR4, !UP2 ;  /* 0x0000000426078287 */ /* 0x000fe4000d000000 */
[----:B------:R-:W-:Y:S04]  /*6820*/  @!UP0 USEL UR6, UR37, UR6, !UP1 ;  /* 0x0000000625068287 */ /* 0x000fe8000c800000 */
[----:B------:R-:W-:Y:S02]  /*6830*/  @!UP0 UIADD3 UR4, UPT, UPT, -UR7, UR6, URZ ;  /* 0x0000000607048290 */ /* 0x000fe4000fffe1ff */
[----:B------:R-:W-:Y:S02]  /*6840*/  @!UP0 UIADD3 UR6, UPT, UPT, UR7, -UR6, URZ ;  /* 0x8000000607068290 */ /* 0x000fe4000fffe0ff */
[----:B------:R-:W-:Y:S02]  /*6850*/  @!UP0 UIMAD UR38, UR4, UR5, UR38 ;  /* 0x00000005042682a4 */ /* 0x000fe4000f8e0226 */
[----:B------:R-:W-:Y:S02]  /*6860*/  @!UP0 UIMAD UR37, UR6, UR14, UR37 ;  /* 0x0000000e062582a4 */ /* 0x000fe4000f8e0225 */
[----:B------:R-:W-:Y:S09]  /*6870*/  ULOP3.LUT UP0, URZ, UR62, 0x1b0, URZ, 0xc0, !UPT ;  /* 0x000001b03eff7892 */ /* 0x000ff2000f80c0ff */
[----:B------:R-:W-:Y:S05]  /*6880*/  BRA.U !UP0, `(.L_x_119) ;  /* 0x0000000108407547 */ /* 0x000fea000b800000 */
[----:B------:R-:W2:Y:S01]  /*6890*/  LDCU.64 UR8, c[0x4][0x80] ;  /* 0x01001000ff0877ac */ /* 0x000ea20008000a00 */
[----:B------:R-:W-:Y:S01]  /*68a0*/  MOV R3, 0x0 ;  /* 0x0000000000037802 */ /* 0x000fe20000000f00 */
[----:B------:R-:W-:Y:S02]  /*68b0*/  HFMA2 R12, -RZ, RZ, 0, 5.9604644775390625e-08 ;  /* 0x00000001ff0c7431 */ /* 0x000fe400000001ff */
[----:B------:R-:W-:Y:S02]  /*68c0*/  IMAD.MOV.U32 R8, RZ, RZ, 0x70 ;  /* 0x00000070ff087424 */ /* 0x000fe400078e00ff */
[----:B------:R-:W-:Y:S01]  /*68d0*/  IMAD.MOV.U32 R13, RZ, RZ, RZ ;  /* 0x000000ffff0d7224 */ /* 0x000fe200078e00ff */
[----:B------:R-:W3:Y:S01]  /*68e0*/  LDCU.64 UR6, c[0x4][0x88] ;  /* 0x01001100ff0677ac */ /* 0x000ee20008000a00 */
[----:B------:R-:W4:Y:S01]  /*68f0*/  LDC.64 R2, c[0x4][R3] ;  /* 0x0100000003027b82 */ /* 0x000f220000000a00 */
[----:B------:R-:W1:Y:S01]  /*6900*/  LDCU.64 UR4, c[0x4][0x8] ;  /* 0x01000100ff0477ac */ /* 0x000e620008000a00 */
[----:B--2---:R-:W-:Y:S01]  /*6910*/  MOV R5, UR9 ;  /* 0x0000000900057c02 */ /* 0x004fe20008000f00 */
[----:B------:R-:W-:Y:S01]  /*6920*/  IMAD.U32 R4, RZ, RZ, UR8 ;  /* 0x00000008ff047e24 */ /* 0x000fe2000f8e00ff */
[----:B---3--:R-:W-:Y:S01]  /*6930*/  MOV R7, UR7 ;  /* 0x0000000700077c02 */ /* 0x008fe20008000f00 */
[----:B------:R-:W-:Y:S01]  /*6940*/  IMAD.U32 R6, RZ, RZ, UR6 ;  /* 0x00000006ff067e24 */ /* 0x000fe2000f8e00ff */
[----:B-1----:R-:W-:Y:S01]  /*6950*/  MOV R11, UR5 ;  /* 0x00000005000b7c02 */ /* 0x002fe20008000f00 */
[----:B------:R-:W-:Y:S02]  /*6960*/  IMAD.U32 R10, RZ, RZ, UR4 ;  /* 0x00000004ff0a7e24 */ /* 0x000fe4000f8e00ff */
[----:B------:R-:W-:Y:S07]  /*6970*/  LEPC R20, `(.L_x_119) ;  /* 0x000000001014794e */ /* 0x000fee0000000000 */
[----:B----45:R-:W-:Y:S05]  /*6980*/  CALL.ABS.NOINC R2 ;  /* 0x0000000002007343 */ /* 0x030fea0003c00000 */
.L_x_119:
[----:B------:R-:W-:Y:S01]  /*6990*/  LOP3.LUT P0, RZ, R85, 0x1b0, RZ, 0xc0, !PT ;  /* 0x000001b055ff7812 */ /* 0x000fe2000780c0ff */
[----:B------:R-:W-:Y:S11]  /*69a0*/  BSSY.RECONVERGENT B6, `(.L_x_120) ;  /* 0x0000013000067945 */ /* 0x000ff60003800200 */
[----:B------:R-:W-:Y:S01]  /*69b0*/  @!UPT UIADD3 URZ, UPT, UPT, URZ, URZ, URZ ;  /* 0x000000fffffff290 */ /* 0x000fe2000fffe0ff */
[----:B------:R-:W-:Y:S05]  /*69c0*/  @!P0 BRA `(.L_x_121) ;  /* 0x0000000000408947 */ /* 0x000fea0003800000 */
        /* <DEDUP_REMOVED lines=16> */
.L_x_121:
[----:B------:R-:W-:Y:S05]  /*6ad0*/  BSYNC.RECONVERGENT B6 ;  /* 0x0000000000067941 */ /* 0x000fea0003800200 */
.L_x_120:
[----:B------:R-:W-:Y:S01]  /*6ae0*/  R2UR UR4, R77 ;  /* 0x000000004d0472ca */ /* 0x000fe200000e0000 */
[----:B------:R-:W-:Y:S01]  /*6af0*/  UISETP.NE.U32.AND UP0, UPT, UR60, URZ, UPT ;  /* 0x000000ff3c00728c */ /* 0x000fe2000bf05070 */
[----:B------:R-:W-:Y:S02]  /*6b00*/  ISETP.NE.U32.AND P4, PT, R72, RZ, PT ;  /* 0x000000ff4800720c */ /* 0x000fe40003f85070 */
[----:B------:R-:W-:Y:S01]  /*6b10*/  ISETP.NE.U32.AND P2, PT, RZ, UR56, PT ;  /* 0x00000038ff007c0c */ /* 0x000fe2000bf45070 */
[----:B------:R-:W-:Y:S01]  /*6b20*/  UISETP.NE.AND.EX UP1, UPT, UR61, URZ, UPT, UP0 ;  /* 0x000000ff3d00728c */ /* 0x000fe2000bf25300 */
[----:B------:R-:W-:Y:S01]  /*6b30*/  ISETP.NE.AND.EX P4, PT, R73, RZ, PT, P4 ;  /* 0x000000ff4900720c */ /* 0x000fe20003f85340 */
[----:B------:R-:W-:Y:S01]  /*6b40*/  UPLOP3.LUT UP0, UPT, UPT, UPT, UPT, 0x40, 0x4 ;  /* 0x000000000004789c */ /* 0x000fe20003f0e870 */
[----:B------:R-:W-:Y:S05]  /*6b50*/  ISETP.NE.AND.EX P2, PT, RZ, UR57, PT, P2 ;  /* 0x00000039ff007c0c */ /* 0x000fea000bf45320 */
[----:B------:R-:W-:Y:S06]  /*6b60*/  UISETP.NE.AND UP2, UPT, UR4, URZ, UPT ;  /* 0x000000ff0400728c */ /* 0x000fec000bf45270 */
[----:B------:R-:W-:Y:S05]  /*6b70*/  PLOP3.LUT P1, PT, PT, PT, UP2, 0x80, 0x8 ;  /* 0x000000000008781c */ /* 0x000fea0003f2f028 */
[----:B------:R-:W-:Y:S06]  /*6b80*/  @UP2 UPLOP3.LUT UP0, UPT, UPT, UPT, UP1, 0x80, 0x8 ;  /* 0x000000000008289c */ /* 0x000fec0003f0f010 */
[----:B------:R-:W-:Y:S01]  /*6b90*/  PLOP3.LUT P0, PT, PT, PT, UP0, 0x80, 0x8 ;  /* 0x000000000008781c */ /* 0x000fe20003f0f008 */
[----:B------:R-:W-:Y:S01]  /*6ba0*/  @!UPT UIADD3 URZ, UPT, UPT, URZ, URZ, URZ ;  /* 0x000000fffffff290 */ /* 0x000fe2000fffe0ff */
[----:B------:R-:W-:Y:S11]  /*6bb0*/  BRA.U !UP1, `(.L_x_122) ;  /* 0x00000001093c7547 */ /* 0x000ff6000b800000 */
[----:B------:R-:W-:Y:S01]  /*6bc0*/  UISETP.NE.U32.AND UP0, UPT, UR56, URZ, UPT ;  /* 0x000000ff3800728c */ /* 0x000fe2000bf05070 */
[----:B-1----:R-:W-:Y:S01]  /*6bd0*/  HFMA2 R0, -RZ, RZ, 0, 5.9604644775390625e-08 ;  /* 0x00000001ff007431 */ /* 0x002fe200000001ff */
[----:B------:R-:W1:Y:S01]  /*6be0*/  LDCU.64 UR8, c[0x0][0x358] ;  /* 0x00006b00ff0877ac */ /* 0x000e620008000a00 */
[----:B------:R-:W-:Y:S01]  /*6bf0*/  IMAD.MOV.U32 R74, RZ, RZ, 0x1 ;  /* 0x00000001ff4a7424 */ /* 0x000fe200078e00ff */
[----:B------:R-:W-:Y:S06]  /*6c00*/  UISETP.NE.AND.EX UP0, UPT, UR57, URZ, UPT, UP0 ;  /* 0x000000ff3900728c */ /* 0x000fec000bf05300 */
[----:B------:R-:W-:Y:S05]  /*6c10*/  PLOP3.LUT P3, PT, PT, PT, UP0, 0x80, 0x8 ;  /* 0x000000000008781c */ /* 0x000fea0003f6f008 */
[----:B------:R-:W2:Y:S01]  /*6c20*/  @UP0 LDCU.64 UR4, c[0x0][0x888] ;  /* 0x00011100ff0407ac */ /* 0x000ea20008000a00 */
[----:B------:R-:W-:Y:S07]  /*6c30*/  @UP0 UIMAD UR6, UR36, UR60, URZ ;  /* 0x0000003c240602a4 */ /* 0x000fee000f8e02ff */
[----:B------:R-:W-:Y:S01]  /*6c40*/  @!P3 PRMT R74, R0, 0x7610, R74 ;  /* 0x00007610004ab816 */ /* 0x000fe2000000004a */
[----:B--2---:R-:W-:Y:S06]  /*6c50*/  @UP0 UIMAD.WIDE UR4, UR6, 0x4, UR4 ;  /* 0x00000004060408a5 */ /* 0x004fec000f8e0204 */
[----:B-----5:R-:W-:Y:S01]  /*6c60*/  IMAD.U32 R40, RZ, RZ, UR4 ;  /* 0x00000004ff287e24 */ /* 0x020fe2000f8e00ff */
[----:B------:R-:W-:Y:S04]  /*6c70*/  MOV R41, UR5 ;  /* 0x0000000500297c02 */ /* 0x000fe80008000f00 */
[----:B------:R-:W2:Y:S01]  /*6c80*/  @!UP0 LDCU UR4, c[0x0][0x880] ;  /* 0x00011000ff0487ac */ /* 0x000ea20008000800 */
[----:B-1----:R3:W5:Y:S02]  /*6c90*/  @P3 LDG.E R40, desc[UR8][R40.64] ;  /* 0x0000000828283981 */ /* 0x002764000c1e1900 */
[----:B--23--:R-:W-:Y:S02]  /*6ca0*/  @!P3 IMAD.U32 R40, RZ, RZ, UR4 ;  /* 0x00000004ff28be24 */ /* 0x00cfe4000f8e00ff */
.L_x_122:
[----:B------:R-:W-:Y:S05]  /*6cb0*/  @!P4 BRA `(.L_x_123) ;  /* 0x000000000024c947 */ /* 0x000fea0003800000 */
[----:B------:R-:W-:Y:S01]  /*6cc0*/  ISETP.NE.U32.AND P3, PT, R70, RZ, PT ;  /* 0x000000ff4600720c */ /* 0x000fe20003f65070 */
[----:B------:R-:W2:Y:S03]  /*6cd0*/  LDCU.64 UR4, c[0x0][0x358] ;  /* 0x00006b00ff0477ac */ /* 0x000ea60008000a00 */
[----:B------:R-:W-:Y:S11]  /*6ce0*/  ISETP.NE.AND.EX P3, PT, R71, RZ, PT, P3 ;  /* 0x000000ff4700720c */ /* 0x000ff60003f65330 */
[----:B------:R-:W-:Y:S02]  /*6cf0*/  @!UPT UIADD3 URZ, UPT, UPT, URZ, URZ, URZ ;  /* 0x000000fffffff290 */ /* 0x000fe4000fffe0ff */
[----:B------:R-:W3:Y:S01]  /*6d00*/  @P3 LDC.64 R2, c[0x0][0x8a8] ;  /* 0x00022a00ff023b82 */ /* 0x000ee20000000a00 */
[----:B-1----:R-:W-:Y:S04]  /*6d10*/  @P3 IMAD R0, R72, UR36, RZ ;  /* 0x0000002448003c24 */ /* 0x002fe8000f8e02ff */
[----:B---3--:R-:W-:Y:S05]  /*6d20*/  @P3 IMAD.WIDE R2, R0, 0x4, R2 ;  /* 0x0000000400023825 */ /* 0x008fea00078e0202 */
[----:B--2--5:R2:W5:Y:S02]  /*6d30*/  @P3 LDG.E R38, desc[UR4][R2.64] ;  /* 0x0000000402263981 */ /* 0x024564000c1e1900 */
[----:B--2---:R-:W3:Y:S02]  /*6d40*/  @!P3 LDC R38, c[0x0][0x8a0] ;  /* 0x00022800ff26bb82 */ /* 0x004ee40000000800 */
.L_x_123:
[----:B-----5:R-:W-:Y:S01]  /*6d50*/  ISETP.NE.AND P4, PT, R40, RZ, PT ;  /* 0x000000ff2800720c */ /* 0x020fe20003f85270 */
[----:B------:R-:W-:Y:S01]  /*6d60*/  BSSY B1, `(.L_x_124) ;  /* 0x0000042000017945 */ /* 0x000fe20003800000 */
[----:B------:R-:W-:Y:S01]  /*6d70*/  SEL R6, RZ, 0xffffffff, P2 ;  /* 0xffffffffff067807 */ /* 0x000fe20001000000 */
[----:B------:R-:W-:Y:S01]  /*6d80*/  IMAD.MOV.U32 R56, RZ, RZ, 0x1 ;  /* 0x00000001ff387424 */ /* 0x000fe200078e00ff */
[----:B------:R-:W-:Y:S02]  /*6d90*/  LOP3.LUT P3, RZ, R74, 0xff, RZ, 0xc0, !PT ;  /* 0x000000ff4aff7812 */ /* 0x000fe4000786c0ff */
[----:B------:R-:W-:Y:S02]  /*6da0*/  CS2R R46, SRZ ;  /* 0x00000000002e7805 */ /* 0x000fe4000001ff00 */
[----:B-1----:R-:W-:Y:S02]  /*6db0*/  @P1 SEL R0, RZ, 0xffffffff, P4 ;  /* 0xffffffffff001807 */ /* 0x002fe40002000000 */
[----:B------:R-:W-:Y:S02]  /*6dc0*/  CS2R R44, SRZ ;  /* 0x00000000002c7805 */ /* 0x000fe4000001ff00 */
[----:B------:R-:W-:Y:S02]  /*6dd0*/  LEA R3, R81, UR44, 0x3 ;  /* 0x0000002c51037c11 */ /* 0x000fe4000f8e18ff */
[----:B------:R-:W-:Y:S02]  /*6de0*/  CS2R R50, SRZ ;  /* 0x0000000000327805 */ /* 0x000fe4000001ff00 */
[----:B------:R-:W-:Y:S02]  /*6df0*/  @P0 SEL R0, R6, R0, !P3 ;  /* 0x0000000006000207 */ /* 0x000fe40005800000 */
[----:B------:R-:W-:Y:S02]  /*6e00*/  CS2R R48, SRZ ;  /* 0x0000000000307805 */ /* 0x000fe4000001ff00 */
[----:B------:R-:W-:Y:S02]  /*6e10*/  LEA R43, R36, UR44, 0x3 ;  /* 0x0000002c242b7c11 */ /* 0x000fe4000f8e18ff */
[----:B------:R-:W-:Y:S02]  /*6e20*/  @P1 LOP3.LUT R0, R0, 0x1, RZ, 0xc0, !PT ;  /* 0x0000000100001812 */ /* 0x000fe400078ec0ff */
[----:B------:R-:W-:Y:S02]  /*6e30*/  SHF.L.U32 R4, R83, 0x1f, RZ ;  /* 0x0000001f53047819 */ /* 0x000fe400000006ff */
[----:B------:R-:W-:Y:S02]  /*6e40*/  ISETP.NE.U32.OR P6, PT, R0, 0x1, !P1 ;  /* 0x000000010000780c */ /* 0x000fe40004fc5470 */
[----:B------:R-:W-:Y:S02]  /*6e50*/  PLOP3.LUT P2, PT, PT, PT, UP1, 0x80, 0x8 ;  /* 0x000000000008781c */ /* 0x000fe40003f4f018 */
[----:B------:R-:W-:Y:S02]  /*6e60*/  LEA.HI R39, R36, R36, RZ, 0x1 ;  /* 0x0000002424277211 */ /* 0x000fe400078f08ff */
[----:B------:R-:W-:Y:S02]  /*6e70*/  SEL R5, RZ, 0xffffffff, P4 ;  /* 0xffffffffff057807 */ /* 0x000fe40002000000 */
[----:B------:R-:W-:Y:S05]  /*6e80*/  P2R R2, PR, RZ, 0x40 ;  /* 0x00000040ff027803 */ /* 0x000fea0000000000 */
[----:B------:R-:W-:Y:S02]  /*6e90*/  @P6 SHF.L.U32 R0, R80, 0x1f, RZ ;  /* 0x0000001f50006819 */ /* 0x000fe400000006ff */
[----:B------:R-:W-:Y:S02]  /*6ea0*/  @P2 SEL R5, R6, R5, !P3 ;  /* 0x0000000506052207 */ /* 0x000fe40005800000 */
[----:B------:R1:W2:Y:S02]  /*6eb0*/  @P6 SYNCS.PHASECHK.TRANS64.TRYWAIT P1, [R3+URZ+0x220], R0 ;  /* 0x00022000030065a7 */ /* 0x0002a400080211ff */
[----:B------:R-:W-:Y:S04]  /*6ec0*/  LOP3.LUT R5, R5, 0x1, RZ, 0xc0, !PT ;  /* 0x0000000105057812 */ /* 0x000fe800078ec0ff */
[----:B------:R-:W-:Y:S04]  /*6ed0*/  ISETP.NE.U32.AND P5, PT, R5, 0x1, PT ;  /* 0x000000010500780c */ /* 0x000fe80003fa5070 */
[----:B------:R-:W-:Y:S01]  /*6ee0*/  P2R R57, PR, RZ, 0x20 ;  /* 0x00000020ff397803 */ /* 0x000fe20000000000 */
[----:B------:R4:W3:Y:S01]  /*6ef0*/  SYNCS.PHASECHK.TRANS64.TRYWAIT P0, [R43+URZ+0x270], R4 ;  /* 0x000270042b0075a7 */ /* 0x0008e200080011ff */
[C---:B-1----:R-:W-:Y:S01]  /*6f00*/  IMAD.SHL.U32 R0, R39.reuse, 0x40, RZ ;  /* 0x0000004027007824 */ /* 0x042fe200078e00ff */
[----:B------:R-:W-:Y:S04]  /*6f10*/  LOP3.LUT R39, R39, 0xffe, RZ, 0xc0, !PT ;  /* 0x00000ffe27277812 */ /* 0x000fe800078ec0ff */
[----:B------:R-:W-:Y:S01]  /*6f20*/  LOP3.LUT R0, R0, 0xffffff80, RZ, 0xc0, !PT ;  /* 0xffffff8000007812 */ /* 0x000fe200078ec0ff */
[----:B------:R-:W-:Y:S04]  /*6f30*/  IMAD.IADD R39, R36, 0x1, -R39 ;  /* 0x0000000124277824 */ /* 0x000fe800078e0a27 */
[----:B------:R-:W-:Y:S04]  /*6f40*/  IMAD.IADD R0, R37, 0x1, R0 ;  /* 0x0000000125007824 */ /* 0x000fe800078e0200 */
[----:B------:R-:W-:Y:S01]  /*6f50*/  IMAD R39, R39, 0x100000, R0 ;  /* 0x0010000027277824 */ /* 0x000fe200078e0200 */
[----:B--2---:R-:W-:Y:S01]  /*6f60*/  @P6 SEL R56, RZ, 0x1, !P1 ;  /* 0x00000001ff386807 */ /* 0x004fe20004800000 */
[----:B----4-:R-:W-:Y:S06]  /*6f70*/  @!P6 BRA `(.L_x_125) ;  /* 0x000000000080e947 */ /* 0x010fec0003800000 */
[----:B------:R-:W-:Y:S01]  /*6f80*/  @P5 IMAD R6, R81, 0x1000, R69 ;  /* 0x0000100051065824 */ /* 0x000fe200078e0245 */
[----:B------:R-:W-:Y:S01]  /*6f90*/  ISETP.NE.AND P1, PT, R56, RZ, PT ;  /* 0x000000ff3800720c */ /* 0x000fe20003f25270 */
[----:B------:R-:W-:Y:S01]  /*6fa0*/  BSSY B0, `(.L_x_126) ;  /* 0x000000b000007945 */ /* 0x000fe20003800000 */
[----:B------:R-:W-:Y:S01]  /*6fb0*/  CS2R R50, SRZ ;  /* 0x0000000000327805 */ /* 0x000fe2000001ff00 */
[----:B------:R-:W-:Y:S01]  /*6fc0*/  @P5 VIADD R5, R6, UR44 ;  /* 0x0000002c06055c36 */ /* 0x000fe20008000000 */
[----:B------:R-:W-:Y:S02]  /*6fd0*/  CS2R R48, SRZ ;  /* 0x0000000000307805 */ /* 0x000fe4000001ff00 */
[----:B------:R-:W-:Y:S02]  /*6fe0*/  CS2R R46, SRZ ;  /* 0x00000000002e7805 */ /* 0x000fe4000001ff00 */
[----:B------:R-:W-:Y:S01]  /*6ff0*/  CS2R R44, SRZ ;  /* 0x00000000002c7805 */ /* 0x000fe2000001ff00 */
[----:B------:R-:W-:Y:S04]  /*7000*/  @P5 IMAD R5, R84, -0x10, R5 ;  /* 0xfffffff054055824 */ /* 0x000fe800078e0205 */
[----:B------:R-:W-:Y:S05]  /*7010*/  @P1 BRA `(.L_x_127) ;  /* 0x00000000000c1947 */ /* 0x000fea0003800000 */
[----:B------:R-:W-:Y:S04]  /*7020*/  SHF.L.U32 R0, R80, 0x1f, RZ ;  /* 0x0000001f50007819 */ /* 0x000fe800000006ff */
[----:B------:R-:W1:Y:S02]  /*7030*/  SYNCS.PHASECHK.TRANS64.TRYWAIT P1, [R3+URZ+0x220], R0 ;  /* 0x00022000030075a7 */ /* 0x000e6400080211ff */
[----:B-1----:R-:W-:Y:S05]  /*7040*/  @!P1 BRA `(.L_x_128) ;  /* 0x0000002c00e89947 */ /* 0x002fea0003800000 */
.L_x_127:
[----:B------:R-:W-:Y:S05]  /*7050*/  BSYNC B0 ;  /* 0x0000000000007941 */ /* 0x000fea0003800000 */
.L_x_126:
[----:B------:R-:W-:Y:S01]  /*7060*/  ISETP.NE.AND P1, PT, R57, RZ, PT ;  /* 0x000000ff3900720c */ /* 0x000fe20003f25270 */
[----:B-1----:R-:W-:Y:S02]  /*7070*/  VIADD R3, R3, 0x230 ;  /* 0x0000023003037836 */ /* 0x002fe40000000000 */
[----:B------:R-:W-:Y:S02]  /*7080*/  IMAD.U32 R0, RZ, RZ, UR45 ;  /* 0x0000002dff007e24 */ /* 0x000fe4000f8e00ff */
[----:B------:R-:W-:Y:S03]  /*7090*/  VIADD R81, R81, 0x1 ;  /* 0x0000000151517836 */ /* 0x000fe60000000000 */
[----:B------:R-:W-:Y:S05]  /*70a0*/  PRMT R0, R0, 0x654, R3 ;  /* 0x0000065400007816 */ /* 0x000fea0000000003 */
[----:B------:R1:W2:Y:S04]  /*70b0*/  @P1 LDS.128 R48, [R6+UR44+0x400] ;  /* 0x0004002c06301984 */ /* 0x0002a80008000c00 */
[----:B------:R1:W4:Y:S01]  /*70c0*/  @P1 LDS.128 R44, [R5+0x410] ;  /* 0x00041000052c1984 */ /* 0x0003220000000c00 */
[C---:B------:R-:W-:Y:S01]  /*70d0*/  ISETP.NE.AND P1, PT, R81.reuse, 0x2, PT ;  /* 0x000000025100780c */ /* 0x040fe20003f25270 */
[----:B------:R-:W-:Y:S01]  /*70e0*/  @!PT LDS RZ, [RZ] ;  /* 0x00000000fffff984 */ /* 0x000fe20000000800 */
[----:B------:R-:W-:Y:S01]  /*70f0*/  @!PT LDS RZ, [RZ] ;  /* 0x00000000fffff984 */ /* 0x000fe20000000800 */
[----:B------:R-:W-:Y:S01]  /*7100*/  @!PT LDS RZ, [RZ] ;  /* 0x00000000fffff984 */ /* 0x000fe20000000800 */
[----:B------:R-:W-:Y:S01]  /*7110*/  @!PT LDS RZ, [RZ] ;  /* 0x00000000fffff984 */ /* 0x000fe20000000800 */
[----:B------:R5:W-:Y:S06]  /*7120*/  MEMBAR.ALL.CTA ;  /* 0x0000000000007992 */ /* 0x000bec0000008000 */
[----:B-----5:R-:W5:Y:S01]  /*7130*/  FENCE.VIEW.ASYNC.S ;  /* 0x00000000000073c6 */ /* 0x020f620000000000 */
[----:B------:R-:W-:Y:S01]  /*7140*/  SEL R81, R81, RZ, P1 ;  /* 0x000000ff51517207 */ /* 0x000fe20000800000 */
[----:B-----5:R5:W-:Y:S02]  /*7150*/  SYNCS.ARRIVE.TRANS64.RED.A1T0 RZ, [R0+URZ], RZ ;  /* 0x000000ff00ff79a7 */ /* 0x020be400081004ff */
[----:B-----5:R-:W-:Y:S04]  /*7160*/  SEL R0, RZ, 0x1, P1 ;  /* 0x00000001ff007807 */ /* 0x020fe80000800000 */
[----:B-12---:R-:W-:Y:S02]  /*7170*/  LOP3.LUT R80, R80, R0, RZ, 0x3c, !PT ;  /* 0x0000000050507212 */ /* 0x006fe400078e3cff */
.L_x_125:
[----:B------:R-:W-:Y:S05]  /*7180*/  BSYNC B1 ;  /* 0x0000000000017941 */ /* 0x000fea0003800000 */
.L_x_124:
[----:B------:R-:W-:Y:S04]  /*7190*/  SHF.R.U32.HI R0, RZ, 0x15, R39 ;  /* 0x00000015ff007819 */ /* 0x000fe80000011627 */
[----:B------:R-:W-:Y:S01]  /*71a0*/  LOP3.LUT P1, RZ, R0, 0x3, R75, 0x48, !PT ;  /* 0x0000000300ff7812 */ /* 0x000fe2000782484b */
[----:B------:R-:W-:Y:S01]  /*71b0*/  @!UPT UIADD3 URZ, UPT, UPT, URZ, URZ, URZ ;  /* 0x000000fffffff290 */ /* 0x000fe2000fffe0ff */
[----:B---3--:R-:W-:Y:S11]  /*71c0*/  @P0 BRA `(.L_x_129) ;  /* 0x0000000000080947 */ /* 0x008ff60003800000 */
[----:B------:R-:W1:Y:S02]  /*71d0*/  SYNCS.PHASECHK.TRANS64.TRYWAIT P0, [R43+URZ+0x270], R4 ;  /* 0x000270042b0075a7 */ /* 0x000e6400080011ff */
[----:B-1----:R-:W-:Y:S05]  /*71e0*/  @!P0 BRA `(.L_x_130) ;  /* 0x0000002c00948947 */ /* 0x002fea0003800000 */
.L_x_129:
        /* <DEDUP_REMOVED lines=8> */
[----:B------:R-:W5:Y:S01]  /*7270*/  LDCU.64 UR4, c[0x4][0x10] ;  /* 0x01000200ff0477ac */ /* 0x000f620008000a00 */
[----:B--2---:R-:W-:Y:S01]  /*7280*/  MOV R5, UR9 ;  /* 0x0000000900057c02 */ /* 0x004fe20008000f00 */
[----:B-1----:R-:W-:Y:S01]  /*7290*/  IMAD.U32 R4, RZ, RZ, UR8 ;  /* 0x00000008ff047e24 */ /* 0x002fe2000f8e00ff */
[----:B---3--:R-:W-:Y:S01]  /*72a0*/  MOV R7, UR7 ;  /* 0x0000000700077c02 */ /* 0x008fe20008000f00 */
[----:B------:R-:W-:Y:S01]  /*72b0*/  IMAD.U32 R6, RZ, RZ, UR6 ;  /* 0x00000006ff067e24 */ /* 0x000fe2000f8e00ff */
[----:B-----5:R-:W-:Y:S01]  /*72c0*/  MOV R11, UR5 ;  /* 0x00000005000b7c02 */ /* 0x020fe20008000f00 */
[----:B------:R-:W-:Y:S02]  /*72d0*/  IMAD.U32 R10, RZ, RZ, UR4 ;  /* 0x00000004ff0a7e24 */ /* 0x000fe4000f8e00ff */
[----:B------:R-:W-:Y:S07]  /*72e0*/  LEPC R20, `(.L_x_131) ;  /* 0x000000001014794e */ /* 0x000fee0000000000 */
[----:B----4-:R-:W-:Y:S05]  /*72f0*/  CALL.ABS.NOINC R14 ;  /* 0x000000000e007343 */ /* 0x010fea0003c00000 */
.L_x_131:
[----:B------:R-:W-:Y:S05]  /*7300*/  WARPSYNC.ALL ;  /* 0x0000000000007948 */ /* 0x000fea0003800000 */
[----:B------:R-:W-:Y:S01]  /*7310*/  R2UR UR4, R39 ;  /* 0x00000000270472ca */ /* 0x000fe200000e0000 */
[----:B------:R-:W-:Y:S01]  /*7320*/  BSSY.RECONVERGENT B0, `(.L_x_132) ;  /* 0x00000a0000007945 */ /* 0x000fe20003800200 */
[----:B------:R-:W-:Y:S02]  /*7330*/  ISETP.NE.AND P6, PT, R2, RZ, PT ;  /* 0x000000ff0200720c */ /* 0x000fe40003fc5270 */
[C---:B------:R-:W-:Y:S02]  /*7340*/  SHF.L.U32 R2, R48.reuse, 0x10, RZ ;  /* 0x0000001030027819 */ /* 0x040fe400000006ff */
[C---:B------:R-:W-:Y:S02]  /*7350*/  PRMT R3, R48.reuse, 0x8880, RZ ;  /* 0x0000888030037816 */ /* 0x040fe400000000ff */
[----:B------:R-:W-:Y:S02]  /*7360*/  SHF.L.U32 R41, R48, 0x8, RZ ;  /* 0x0000000830297819 */ /* 0x000fe400000006ff */
[----:B------:R-:W-:Y:S02]  /*7370*/  SHF.L.U32 R42, R49, 0x10, RZ ;  /* 0x00000010312a7819 */ /* 0x000fe400000006ff */
[----:B------:R-:W-:Y:S01]  /*7380*/  ISETP.NE.AND P0, PT, R86, RZ, PT ;  /* 0x000000ff5600720c */ /* 0x000fe20003f05270 */
[----:B-1----:R-:W-:Y:S01]  /*7390*/  LDTM.16dp32bit_t0_t15.x32 R4, tmem[UR4] ;  /* 0x00000004000479ee */ /* 0x002fe20008a80000 */
[----:B------:R-:W1:Y:S01]  /*73a0*/  LDTM.16dp32bit_t16_t31.x32 R4, tmem[UR4+0x20] ;  /* 0x00002004000479ee */ /* 0x000e620008aa0000 */
[----:B------:R-:W-:Y:S01]  /*73b0*/  SHF.R.S32.HI R42, RZ, 0x18, R42 ;  /* 0x00000018ff2a7819 */ /* 0x000fe2000001142a */
[C---:B-1----:R-:W-:Y:S01]  /*73c0*/  IMAD R0, R38.reuse, R4, RZ ;  /* 0x0000000426007224 */ /* 0x042fe200078e02ff */
[----:B------:R-:W-:Y:S01]  /*73d0*/  SHF.R.S32.HI R4, RZ, 0x18, R2 ;  /* 0x00000018ff047819 */ /* 0x000fe20000011402 */
[C---:B------:R-:W-:Y:S01]  /*73e0*/  IMAD R2, R38.reuse, R5, RZ ;  /* 0x0000000526027224 */ /* 0x040fe200078e02ff */
[----:B------:R-:W-:Y:S01]  /*73f0*/  SHF.R.S32.HI R5, RZ, 0x18, R41 ;  /* 0x00000018ff057819 */ /* 0x000fe20000011429 */
[----:B------:R-:W-:Y:S01]  /*7400*/  IMAD R0, R3, R40, R0 ;  /* 0x0000002803007224 */ /* 0x000fe200078e0200 */
[----:B------:R-:W-:Y:S01]  /*7410*/  PRMT R41, R49, 0x8880, RZ ;  /* 0x0000888031297816 */ /* 0x000fe200000000ff */
[----:B------:R-:W-:Y:S02]  /*7420*/  IMAD R3, R38, R6, RZ ;  /* 0x0000000626037224 */ /* 0x000fe400078e02ff */
[-C--:B------:R-:W-:Y:S01]  /*7430*/  IMAD R2, R4, R40.reuse, R2 ;  /* 0x0000002804027224 */ /* 0x080fe200078e0202 */
[----:B------:R-:W-:Y:S01]  /*7440*/  SHF.R.S32.HI R4, RZ, 0x18, R48 ;  /* 0x00000018ff047819 */ /* 0x000fe20000011430 */
[----:B------:R-:W-:Y:S02]  /*7450*/  IMAD R7, R38, R7, RZ ;  /* 0x0000000726077224 */ /* 0x000fe400078e02ff */
[-C--:B------:R-:W-:Y:S02]  /*7460*/  IMAD R3, R5, R40.reuse, R3 ;  /* 0x0000002805037224 */ /* 0x080fe400078e0203 */
[----:B------:R-:W-:Y:S02]  /*7470*/  IMAD R7, R4, R40, R7 ;  /* 0x0000002804077224 */ /* 0x000fe400078e0207 */
[C---:B------:R-:W-:Y:S02]  /*7480*/  IMAD R6, R38.reuse, R11, RZ ;  /* 0x0000000b26067224 */ /* 0x040fe400078e02ff */
[C---:B------:R-:W-:Y:S01]  /*7490*/  IMAD R11, R38.reuse, R16, RZ ;  /* 0x00000010260b7224 */ /* 0x040fe200078e02ff */
[----:B------:R-:W-:Y:S01]  /*74a0*/  I2IP.S8.S32.SAT R52, R7, R3, RZ ;  /* 0x0000000307347239 */ /* 0x000fe200000014ff */
[C---:B------:R-:W-:Y:S02]  /*74b0*/  IMAD R16, R38.reuse, R21, RZ ;  /* 0x0000001526107224 */ /* 0x040fe400078e02ff */
[----:B------:R-:W-:Y:S01]  /*74c0*/  IMAD R21, R38, R26, RZ ;  /* 0x0000001a26157224 */ /* 0x000fe200078e02ff */
[----:B------:R-:W-:Y:S01]  /*74d0*/  I2IP.S8.S32.SAT R52, R2, R0, R52 ;  /* 0x0000000002347239 */ /* 0x000fe20000001434 */
[C---:B------:R-:W-:Y:S01]  /*74e0*/  IMAD R26, R38.reuse, R31, RZ ;  /* 0x0000001f261a7224 */ /* 0x040fe200078e02ff */
[----:B------:R-:W-:Y:S01]  /*74f0*/  SHF.R.S32.HI R2, RZ, 0x18, R49 ;  /* 0x00000018ff027819 */ /* 0x000fe20000011431 */
[C---:B------:R-:W-:Y:S02]  /*7500*/  IMAD R3, R38.reuse, R8, RZ ;  /* 0x0000000826037224 */ /* 0x040fe400078e02ff */
[----:B------:R-:W-:Y:S02]  /*7510*/  IMAD.SHL.U32 R31, R49, 0x100, RZ ;  /* 0x00000100311f7824 */ /* 0x000fe400078e00ff */
[C---:B------:R-:W-:Y:S02]  /*7520*/  IMAD R8, R38.reuse, R13, RZ ;  /* 0x0000000d26087224 */ /* 0x040fe400078e02ff */
[C---:B------:R-:W-:Y:S01]  /*7530*/  IMAD R13, R38.reuse, R18, RZ ;  /* 0x00000012260d7224 */ /* 0x040fe200078e02ff */
[----:B------:R-:W-:Y:S01]  /*7540*/  SHF.R.S32.HI R0, RZ, 0x18, R31 ;  /* 0x00000018ff007819 */ /* 0x000fe2000001141f */
[----:B------:R-:W-:Y:S01]  /*7550*/  IMAD R18, R38, R23, RZ ;  /* 0x0000001726127224 */ /* 0x000fe200078e02ff */
[----:B------:R-:W-:Y:S01]  /*7560*/  SHF.L.U32 R31, R50, 0x10, RZ ;  /* 0x00000010321f7819 */ /* 0x000fe200000006ff */
[C---:B------:R-:W-:Y:S02]  /*7570*/  IMAD R4, R38.reuse, R9, RZ ;  /* 0x0000000926047224 */ /* 0x040fe400078e02ff */
[C---:B------:R-:W-:Y:S01]  /*7580*/  IMAD R23, R38.reuse, R28, RZ ;  /* 0x0000001c26177224 */ /* 0x040fe200078e02ff */
[----:B------:R-:W-:Y:S01]  /*7590*/  SHF.R.S32.HI R31, RZ, 0x18, R31 ;  /* 0x00000018ff1f7819 */ /* 0x000fe2000001141f */
[C---:B------:R-:W-:Y:S02]  /*75a0*/  IMAD R7, R38.reuse, R12, RZ ;  /* 0x0000000c26077224 */ /* 0x040fe400078e02ff */
[----:B------:R-:W-:Y:S01]  /*75b0*/  IMAD R28, R38, R33, RZ ;  /* 0x00000021261c7224 */ /* 0x000fe200078e02ff */
[----:B------:R-:W-:Y:S01]  /*75c0*/  PRMT R33, R50, 0x8880, RZ ;  /* 0x0000888032217816 */ /* 0x000fe200000000ff */
[----:B------:R-:W-:Y:S02]  /*75d0*/  IMAD R3, R41, R40, R3 ;  /* 0x0000002829037224 */ /* 0x000fe400078e0203 */
[C---:B------:R-:W-:Y:S02]  /*75e0*/  IMAD R12, R38.reuse, R17, RZ ;  /* 0x00000011260c7224 */ /* 0x040fe400078e02ff */
[C---:B------:R-:W-:Y:S02]  /*75f0*/  IMAD R5, R38.reuse, R10, RZ ;  /* 0x0000000a26057224 */ /* 0x040fe400078e02ff */
[----:B------:R-:W-:Y:S02]  /*7600*/  IMAD R17, R38, R22, RZ ;  /* 0x0000001626117224 */ /* 0x000fe400078e02ff */
[----:B------:R-:W-:Y:S02]  /*7610*/  IMAD R4, R42, R40, R4 ;  /* 0x000000282a047224 */ /* 0x000fe400078e0204 */
[C---:B------:R-:W-:Y:S02]  /*7620*/  IMAD R22, R38.reuse, R27, RZ ;  /* 0x0000001b26167224 */ /* 0x040fe400078e02ff */
[----:B------:R-:W-:Y:S01]  /*7630*/  IMAD R27, R38, R32, RZ ;  /* 0x00000020261b7224 */ /* 0x000fe200078e02ff */
[----:B------:R-:W-:Y:S01]  /*7640*/  SHF.L.U32 R32, R50, 0x8, RZ ;  /* 0x0000000832207819 */ /* 0x000fe200000006ff */
[-C--:B------:R-:W-:Y:S02]  /*7650*/  IMAD R5, R0, R40.reuse, R5 ;  /* 0x0000002800057224 */ /* 0x080fe400078e0205 */
[----:B------:R-:W-:Y:S01]  /*7660*/  IMAD.MOV.U32 R0, RZ, RZ, R33 ;  /* 0x000000ffff007224 */ /* 0x000fe200078e0021 */
[----:B------:R-:W-:Y:S01]  /*7670*/  SHF.R.S32.HI R32, RZ, 0x18, R32 ;  /* 0x00000018ff207819 */ /* 0x000fe20000011420 */
[-C--:B------:R-:W-:Y:S01]  /*7680*/  IMAD R6, R2, R40.reuse, R6 ;  /* 0x0000002802067224 */ /* 0x080fe200078e0206 */
[----:B------:R-:W-:Y:S01]  /*7690*/  SHF.R.S32.HI R2, RZ, 0x18, R50 ;  /* 0x00000018ff027819 */ /* 0x000fe20000011432 */
[----:B------:R-:W-:Y:S01]  /*76a0*/  IMAD R7, R0, R40, R7 ;  /* 0x0000002800077224 */ /* 0x000fe200078e0207 */
[----:B------:R-:W-:Y:S01]  /*76b0*/  PRMT R0, R51, 0x8880, RZ ;  /* 0x0000888033007816 */ /* 0x000fe200000000ff */
[----:B------:R-:W-:Y:S01]  /*76c0*/  IMAD R9, R38, R14, RZ ;  /* 0x0000000e26097224 */ /* 0x000fe200078e02ff */
[----:B------:R-:W-:Y:S01]  /*76d0*/  I2IP.S8.S32.SAT R6, R6, R5, RZ ;  /* 0x0000000506067239 */ /* 0x000fe200000014ff */
[-C--:B------:R-:W-:Y:S01]  /*76e0*/  IMAD R8, R31, R40.reuse, R8 ;  /* 0x000000281f087224 */ /* 0x080fe200078e0208 */
[C---:B------:R-:W-:Y:S01]  /*76f0*/  SHF.L.U32 R31, R51.reuse, 0x8, RZ ;  /* 0x00000008331f7819 */ /* 0x040fe200000006ff */
[----:B------:R-:W-:Y:S01]  /*7700*/  IMAD R10, R38, R15, RZ ;  /* 0x0000000f260a7224 */ /* 0x000fe200078e02ff */
[----:B------:R-:W-:Y:S01]  /*7710*/  I2IP.S8.S32.SAT R53, R4, R3, R6 ;  /* 0x0000000304357239 */ /* 0x000fe20000001406 */
[-C--:B------:R-:W-:Y:S01]  /*7720*/  IMAD R9, R32, R40.reuse, R9 ;  /* 0x0000002820097224 */ /* 0x080fe200078e0209 */
[----:B------:R-:W-:Y:S01]  /*7730*/  SHF.R.S32.HI R5, RZ, 0x18, R31 ;  /* 0x00000018ff057819 */ /* 0x000fe2000001141f */
[-C--:B------:R-:W-:Y:S01]  /*7740*/  IMAD R10, R2, R40.reuse, R10 ;  /* 0x00000028020a7224 */ /* 0x080fe200078e020a */
[----:B------:R-:W-:Y:S01]  /*7750*/  SHF.L.U32 R2, R51, 0x10, RZ ;  /* 0x0000001033027819 */ /* 0x000fe200000006ff */
[----:B------:R-:W-:Y:S01]  /*7760*/  IMAD R11, R0, R40, R11 ;  /* 0x00000028000b7224 */ /* 0x000fe200078e020b */
[----:B------:R-:W-:Y:S01]  /*7770*/  SHF.R.S32.HI R0, RZ, 0x18, R51 ;  /* 0x00000018ff007819 */ /* 0x000fe20000011433 */
[C---:B------:R-:W-:Y:S01]  /*7780*/  IMAD R15, R38.reuse, R20, RZ ;  /* 0x00000014260f7224 */ /* 0x040fe200078e02ff */
[----:B------:R-:W-:Y:S01]  /*7790*/  SHF.R.S32.HI R2, RZ, 0x18, R2 ;  /* 0x00000018ff027819 */ /* 0x000fe20000011402 */
[C---:B------:R-:W-:Y:S01]  /*77a0*/  IMAD R14, R38.reuse, R19, RZ ;  /* 0x00000013260e7224 */ /* 0x040fe200078e02ff */
[C---:B----4-:R-:W-:Y:S01]  /*77b0*/  SHF.L.U32 R4, R45.reuse, 0x10, RZ ;  /* 0x000000102d047819 */ /* 0x050fe200000006ff */
[----:B------:R-:W-:Y:S01]  /*77c0*/  IMAD R19, R38, R24, RZ ;  /* 0x0000001826137224 */ /* 0x000fe200078e02ff */
[----:B------:R-:W-:Y:S01]  /*77d0*/  PRMT R3, R45, 0x8880, RZ ;  /* 0x000088802d037816 */ /* 0x000fe200000000ff */
[-C--:B------:R-:W-:Y:S01]  /*77e0*/  IMAD R12, R2, R40.reuse, R12 ;  /* 0x00000028020c7224 */ /* 0x080fe200078e020c */
[----:B------:R-:W-:Y:S01]  /*77f0*/  PRMT R2, R44, 0x8880, RZ ;  /* 0x000088802c027816 */ /* 0x000fe200000000ff */
[-C--:B------:R-:W-:Y:S01]  /*7800*/  IMAD R13, R5, R40.reuse, R13 ;  /* 0x00000028050d7224 */ /* 0x080fe200078e020d */
[----:B------:R-:W-:Y:S01]  /*7810*/  SHF.R.S32.HI R4, RZ, 0x18, R4 ;  /* 0x00000018ff047819 */ /* 0x000fe20000011404 */
[----:B------:R-:W-:Y:S01]  /*7820*/  IMAD R14, R0, R40, R14 ;  /* 0x00000028000e7224 */ /* 0x000fe200078e020e */
[----:B------:R-:W-:Y:S01]  /*7830*/  MOV R0, R2 ;  /* 0x0000000200007202 */ /* 0x000fe20000000f00 */
[----:B------:R-:W-:Y:S01]  /*7840*/  IMAD.U32 R5, R44, 0x10000, RZ ;  /* 0x000100002c057824 */ /* 0x000fe200078e00ff */
[----:B------:R-:W-:Y:S01]  /*7850*/  I2IP.S8.S32.SAT R9, R10, R9, RZ ;  /* 0x000000090a097239 */ /* 0x000fe200000014ff */
[----:B------:R-:W-:Y:S01]  /*7860*/  IMAD R20, R38, R25, RZ ;  /* 0x0000001926147224 */ /* 0x000fe200078e02ff */
[----:B------:R-:W-:Y:S01]  /*7870*/  I2IP.S8.S32.SAT R13, R14, R13, RZ ;  /* 0x0000000d0e0d7239 */ /* 0x000fe200000014ff */
[----:B------:R-:W-:Y:S01]  /*7880*/  IMAD R15, R0, R40, R15 ;  /* 0x00000028000f7224 */ /* 0x000fe200078e020f */
[----:B------:R-:W-:Y:S01]  /*7890*/  SHF.R.S32.HI R2, RZ, 0x18, R5 ;  /* 0x00000018ff027819 */ /* 0x000fe20000011405 */
[----:B------:R-:W-:Y:S01]  /*78a0*/  IMAD R24, R38, R29, RZ ;  /* 0x0000001d26187224 */ /* 0x000fe200078e02ff */
[----:B------:R-:W-:Y:S01]  /*78b0*/  SHF.L.U32 R0, R44, 0x8, RZ ;  /* 0x000000082c007819 */ /* 0x000fe200000006ff */
[----:B------:R-:W-:Y:S01]  /*78c0*/  IMAD R25, R38, R30, RZ ;  /* 0x0000001e26197224 */ /* 0x000fe200078e02ff */
[----:B------:R-:W-:Y:S01]  /*78d0*/  I2IP.S8.S32.SAT R54, R8, R7, R9 ;  /* 0x0000000708367239 */ /* 0x000fe20000001409 */
[----:B------:R-:W-:Y:S01]  /*78e0*/  IMAD R16, R2, R40, R16 ;  /* 0x0000002802107224 */ /* 0x000fe200078e0210 */
[----:B------:R-:W-:Y:S01]  /*78f0*/  SHF.R.S32.HI R0, RZ, 0x18, R0 ;  /* 0x00000018ff007819 */ /* 0x000fe20000011400 */
[----:B------:R-:W-:Y:S01]  /*7900*/  IMAD R29, R38, R34, RZ ;  /* 0x00000022261d7224 */ /* 0x000fe200078e02ff */
[----:B------:R-:W-:Y:S01]  /*7910*/  SHF.R.S32.HI R2, RZ, 0x18, R44 ;  /* 0x00000018ff027819 */ /* 0x000fe2000001142c */
[----:B------:R-:W-:Y:S01]  /*7920*/  IMAD.SHL.U32 R5, R45, 0x100, RZ ;  /* 0x000001002d057824 */ /* 0x000fe200078e00ff */
[----:B------:R-:W-:Y:S01]  /*7930*/  I2IP.S8.S32.SAT R55, R12, R11, R13 ;  /* 0x0000000b0c377239 */ /* 0x000fe2000000140d */
[-C--:B------:R-:W-:Y:S02]  /*7940*/  IMAD R17, R0, R40.reuse, R17 ;  /* 0x0000002800117224 */ /* 0x080fe400078e0211 */
[-C--:B------:R-:W-:Y:S01]  /*7950*/  IMAD R18, R2, R40.reuse, R18 ;  /* 0x0000002802127224 */ /* 0x080fe200078e0212 */
[----:B------:R-:W-:Y:S01]  /*7960*/  SHF.R.S32.HI R0, RZ, 0x18, R5 ;  /* 0x00000018ff007819 */ /* 0x000fe20000011405 */
[-C--:B------:R-:W-:Y:S01]  /*7970*/  IMAD R19, R3, R40.reuse, R19 ;  /* 0x0000002803137224 */ /* 0x080fe200078e0213 */
[----:B------:R-:W-:Y:S01]  /*7980*/  SHF.R.S32.HI R2, RZ, 0x18, R45 ;  /* 0x00000018ff027819 */ /* 0x000fe2000001142d */
[-C--:B------:R-:W-:Y:S01]  /*7990*/  IMAD R20, R4, R40.reuse, R20 ;  /* 0x0000002804147224 */ /* 0x080fe200078e0214 */
[----:B------:R-:W-:Y:S01]  /*79a0*/  SHF.L.U32 R4, R46, 0x10, RZ ;  /* 0x000000102e047819 */ /* 0x000fe200000006ff */
[-C--:B------:R-:W-:Y:S01]  /*79b0*/  IMAD R21, R0, R40.reuse, R21 ;  /* 0x0000002800157224 */ /* 0x080fe200078e0215 */
[C---:B------:R-:W-:Y:S01]  /*79c0*/  PRMT R0, R46.reuse, 0x8880, RZ ;  /* 0x000088802e007816 */ /* 0x040fe200000000ff */
[----:B------:R1:W-:Y:S01]  /*79d0*/  STS.128 [R69+UR44+0x2400], R52 ;  /* 0x0024003445007988 */ /* 0x0003e20008000c2c */
[----:B------:R-:W-:Y:S01]  /*79e0*/  SHF.L.U32 R3, R46, 0x8, RZ ;  /* 0x000000082e037819 */ /* 0x000fe200000006ff */
[-C--:B------:R-:W-:Y:S01]  /*79f0*/  IMAD R22, R2, R40.reuse, R22 ;  /* 0x0000002802167224 */ /* 0x080fe200078e0216 */
[----:B------:R-:W-:Y:S01]  /*7a00*/  SHF.R.S32.HI R2, RZ, 0x18, R4 ;  /* 0x00000018ff027819 */ /* 0x000fe20000011404 */
[-C--:B------:R-:W-:Y:S01]  /*7a10*/  IMAD R23, R0, R40.reuse, R23 ;  /* 0x0000002800177224 */ /* 0x080fe200078e0217 */
[----:B------:R-:W-:Y:S01]  /*7a20*/  SHF.R.S32.HI R3, RZ, 0x18, R3 ;  /* 0x00000018ff037819 */ /* 0x000fe20000011403 */
[----:B------:R-:W-:Y:S01]  /*7a30*/  IMAD R30, R38, R35, RZ ;  /* 0x00000023261e7224 */ /* 0x000fe200078e02ff */
[----:B------:R-:W-:Y:S01]  /*7a40*/  SHF.R.S32.HI R0, RZ, 0x18, R46 ;  /* 0x00000018ff007819 */ /* 0x000fe2000001142e */
[-C--:B------:R-:W-:Y:S01]  /*7a50*/  IMAD R24, R2, R40.reuse, R24 ;  /* 0x0000002802187224 */ /* 0x080fe200078e0218 */
[----:B------:R-:W-:Y:S01]  /*7a60*/  PRMT R2, R47, 0x8880, RZ ;  /* 0x000088802f027816 */ /* 0x000fe200000000ff */
[-C--:B------:R-:W-:Y:S01]  /*7a70*/  IMAD R25, R3, R40.reuse, R25 ;  /* 0x0000002803197224 */ /* 0x080fe200078e0219 */
[C---:B------:R-:W-:Y:S01]  /*7a80*/  SHF.L.U32 R3, R47.reuse, 0x10, RZ ;  /* 0x000000102f037819 */ /* 0x040fe200000006ff */
[----:B------:R-:W-:Y:S01]  /*7a90*/  IMAD.SHL.U32 R4, R47, 0x100, RZ ;  /* 0x000001002f047824 */ /* 0x000fe200078e00ff */
[----:B------:R-:W-:Y:S01]  /*7aa0*/  SHF.R.S32.HI R5, RZ, 0x18, R47 ;  /* 0x00000018ff057819 */ /* 0x000fe2000001142f */
[-C--:B------:R-:W-:Y:S01]  /*7ab0*/  IMAD R26, R0, R40.reuse, R26 ;  /* 0x00000028001a7224 */ /* 0x080fe200078e021a */
[----:B------:R-:W-:Y:S01]  /*7ac0*/  SHF.R.S32.HI R3, RZ, 0x18, R3 ;  /* 0x00000018ff037819 */ /* 0x000fe20000011403 */
[-C--:B------:R-:W-:Y:S01]  /*7ad0*/  IMAD R27, R2, R40.reuse, R27 ;  /* 0x00000028021b7224 */ /* 0x080fe200078e021b */
[----:B------:R-:W-:Y:S02]  /*7ae0*/  SHF.R.S32.HI R4, RZ, 0x18, R4 ;  /* 0x00000018ff047819 */ /* 0x000fe40000011404 */
[----:B------:R-:W-:Y:S01]  /*7af0*/  I2IP.S8.S32.SAT R17, R18, R17, RZ ;  /* 0x0000001112117239 */ /* 0x000fe200000014ff */
[-C--:B------:R-:W-:Y:S01]  /*7b00*/  IMAD R28, R3, R40.reuse, R28 ;  /* 0x00000028031c7224 */ /* 0x080fe200078e021c */
[----:B------:R-:W-:Y:S01]  /*7b10*/  I2IP.S8.S32.SAT R21, R22, R21, RZ ;  /* 0x0000001516157239 */ /* 0x000fe200000014ff */
[-C--:B------:R-:W-:Y:S01]  /*7b20*/  IMAD R29, R4, R40.reuse, R29 ;  /* 0x00000028041d7224 */ /* 0x080fe200078e021d */
[----:B------:R-:W-:Y:S01]  /*7b30*/  I2IP.S8.S32.SAT R16, R16, R15, R17 ;  /* 0x0000000f10107239 */ /* 0x000fe20000001411 */
[----:B------:R-:W-:Y:S01]  /*7b40*/  IMAD R30, R5, R40, R30 ;  /* 0x00000028051e7224 */ /* 0x000fe200078e021e */
[----:B------:R-:W-:Y:S02]  /*7b50*/  I2IP.S8.S32.SAT R17, R20, R19, R21 ;  /* 0x0000001314117239 */ /* 0x000fe40000001415 */
[----:B------:R-:W-:Y:S02]  /*7b60*/  I2IP.S8.S32.SAT R18, R26, R25, RZ ;  /* 0x000000191a127239 */ /* 0x000fe400000014ff */
[----:B------:R-:W-:Y:S02]  /*7b70*/  I2IP.S8.S32.SAT R19, R30, R29, RZ ;  /* 0x0000001d1e137239 */ /* 0x000fe400000014ff */
[----:B------:R-:W-:Y:S02]  /*7b80*/  IADD3 R2, PT, PT, R69, UR44, RZ ;  /* 0x0000002c45027c10 */ /* 0x000fe4000fffe0ff */
[----:B------:R-:W-:Y:S02]  /*7b90*/  SHF.L.U32 R0, R79, 0x4, RZ ;  /* 0x000000044f007819 */ /* 0x000fe400000006ff */
[----:B------:R-:W-:Y:S02]  /*7ba0*/  I2IP.S8.S32.SAT R18, R24, R23, R18 ;  /* 0x0000001718127239 */ /* 0x000fe40000001412 */
[----:B------:R-:W-:Y:S02]  /*7bb0*/  I2IP.S8.S32.SAT R19, R28, R27, R19 ;  /* 0x0000001b1c137239 */ /* 0x000fe40000001413 */
[----:B------:R-:W-:Y:S02]  /*7bc0*/  IADD3 R87, PT, PT, R2, R0, RZ ;  /* 0x0000000002577210 */ /* 0x000fe40007ffe0ff */
[----:B------:R-:W-:Y:S02]  /*7bd0*/  LEA R3, R81, UR44, 0x3 ;  /* 0x0000002c51037c11 */ /* 0x000fe4000f8e18ff */
[----:B------:R-:W-:Y:S01]  /*7be0*/  @P6 SHF.L.U32 R4, R80, 0x1f, RZ ;  /* 0x0000001f50046819 */ /* 0x000fe200000006ff */
[----:B------:R1:W-:Y:S01]  /*7bf0*/  STS.128 [R87+0x2410], R16 ;  /* 0x0024101057007388 */ /* 0x0003e20000000c00 */
[----:B------:R-:W-:Y:S01]  /*7c00*/  @!PT LDS RZ, [RZ] ;  /* 0x00000000fffff984 */ /* 0x000fe20000000800 */
[----:B------:R-:W-:Y:S01]  /*7c10*/  @!PT LDS RZ, [RZ] ;  /* 0x00000000fffff984 */ /* 0x000fe20000000800 */
[----:B------:R-:W-:Y:S01]  /*7c20*/  @!PT LDS RZ, [RZ] ;  /* 0x00000000fffff984 */ /* 0x000fe20000000800 */
[----:B------:R-:W-:Y:S01]  /*7c30*/  @!PT LDS RZ, [RZ] ;  /* 0x00000000fffff984 */ /* 0x000fe20000000800 */
[----:B------:R2:W-:Y:S07]  /*7c40*/  MEMBAR.ALL.CTA ;  /* 0x0000000000007992 */ /* 0x0005ee0000008000 */
[----:B--2---:R-:W2:Y:S02]  /*7c50*/  FENCE.VIEW.ASYNC.S ;  /* 0x00000000000073c6 */ /* 0x004ea40000000000 */
[----:B--2---:R-:W-:Y:S06]  /*7c60*/  BAR.SYNC.DEFER_BLOCKING 0x1, 0x80 ;  /* 0x0042000000007b1d */ /* 0x004fec0000010000 */
[----:B------:R-:W-:Y:S05]  /*7c70*/  @P0 BRA `(.L_x_133) ;  /* 0x0000000000280947 */ /* 0x000fea0003800000 */
[----:B------:R-:W2:Y:S01]  /*7c80*/  LDCU.64 UR6, c[0x0][0x348] ;  /* 0x00006900ff0677ac */ /* 0x000ea20008000a00 */
[----:B------:R-:W-:Y:S01]  /*7c90*/  UIADD3 UR4, UPT, UPT, UR44, 0x2400, URZ ;  /* 0x000024002c047890 */ /* 0x000fe2000fffe0ff */
[----:B------:R-:W-:Y:S05]  /*7ca0*/  UMOV UR51, UR36 ;  /* 0x0000002400337c82 */ /* 0x000fea0008000000 */
[----:B------:R-:W-:Y:S04]  /*7cb0*/  MOV R85, UR4 ;  /* 0x0000000400557c02 */ /* 0x000fe80008000f00 */
[----:B------:R-:W-:Y:S01]  /*7cc0*/  R2UR UR48, R85 ;  /* 0x00000000553072ca */ /* 0x000fe200000e0000 */
[----:B--2---:R-:W-:Y:S04]  /*7cd0*/  UIADD3 UR4, UP0, UPT, UR6, 0x680, URZ ;  /* 0x0000068006047890 */ /* 0x004fe8000ff1e0ff */
[----:B------:R-:W-:Y:S09]  /*7ce0*/  UIADD3.X UR5, UPT, UPT, URZ, UR7, URZ, UP0, !UPT ;  /* 0x00000007ff057290 */ /* 0x000ff200087fe4ff */
[----:B------:R2:W-:Y:S01]  /*7cf0*/  UTMASTG.3D [UR48], [UR4] ;  /* 0x00000030040073b5 */ /* 0x0005e20008010000 */
[----:B------:R0:W-:Y:S01]  /*7d00*/  UTMACMDFLUSH ;  /* 0x00000000000079b7 */ /* 0x0001e20000000000 */
[----:B--2---:R-:W-:Y:S04]  /*7d10*/  DEPBAR.LE SB0, 0x1 ;  /* 0x000080400000791a */ /* 0x004fe80000000000 */
.L_x_133:
[----:B------:R-:W-:Y:S05]  /*7d20*/  BSYNC.RECONVERGENT B0 ;  /* 0x0000000000007941 */ /* 0x000fea0003800200 */
.L_x_132:
[----:B------:R-:W-:Y:S06]  /*7d30*/  BAR.SYNC.DEFER_BLOCKING 0x1, 0x80 ;  /* 0x0042000000007b1d */ /* 0x000fec0000010000 */
[----:B------:R-:W2:Y:S01]  /*7d40*/  @P6 SYNCS.PHASECHK.TRANS64.TRYWAIT P0, [R3+URZ+0x220], R4 ;  /* 0x00022004030065a7 */ /* 0x000ea200080011ff */
[----:B------:R-:W-:Y:S01]  /*7d50*/  BSSY B1, `(.L_x_134) ;  /* 0x000001f000017945 */ /* 0x000fe20003800000 */
[----:B--2---:R-:W-:Y:S03]  /*7d60*/  @P6 SEL R56, RZ, 0x1, !P0 ;  /* 0x00000001ff386807 */ /* 0x004fe60004000000 */
[----:B------:R-:W-:Y:S05]  /*7d70*/  @!P6 BRA `(.L_x_135) ;  /* 0x000000000070e947 */ /* 0x000fea0003800000 */
[----:B------:R-:W-:Y:S01]  /*7d80*/  ISETP.NE.AND P1, PT, R57, RZ, PT ;  /* 0x000000ff3900720c */ /* 0x000fe20003f25270 */
[----:B------:R-:W-:Y:S01]  /*7d90*/  BSSY B0, `(.L_x_136) ;  /* 0x0000008000007945 */ /* 0x000fe20003800000 */
[----:B------:R-:W-:Y:S11]  /*7da0*/  ISETP.NE.AND P0, PT, R56, RZ, PT ;  /* 0x000000ff3800720c */ /* 0x000ff60003f05270 */
[----:B------:R-:W-:Y:S04]  /*7db0*/  @P1 IMAD R2, R81, 0x1000, R2 ;  /* 0x0000100051021824 */ /* 0x000fe800078e0202 */
[----:B------:R-:W-:Y:S01]  /*7dc0*/  @P1 IMAD.IADD R4, R0, 0x1, R2 ;  /* 0x0000000100041824 */ /* 0x000fe200078e0202 */
[----:B------:R-:W-:Y:S06]  /*7dd0*/  @P0 BRA `(.L_x_137) ;  /* 0x00000000000c0947 */ /* 0x000fec0003800000 */
[----:B------:R-:W-:Y:S04]  /*7de0*/  SHF.L.U32 R0, R80, 0x1f, RZ ;  /* 0x0000001f50007819 */ /* 0x000fe800000006ff */
[----:B------:R-:W2:Y:S02]  /*7df0*/  SYNCS.PHASECHK.TRANS64.TRYWAIT P0, [R3+URZ+0x220], R0 ;  /* 0x00022000030075a7 */ /* 0x000ea400080011ff */
[----:B--2---:R-:W-:Y:S05]  /*7e00*/  @!P0 BRA `(.L_x_138) ;  /* 0x0000002000a08947 */ /* 0x004fea0003800000 */
.L_x_137:
[----:B------:R-:W-:Y:S05]  /*7e10*/  BSYNC B0 ;  /* 0x0000000000007941 */ /* 0x000fea0003800000 */
.L_x_136:
[----:B------:R-:W-:Y:S01]  /*7e20*/  ISETP.NE.AND P0, PT, R57, RZ, PT ;  /* 0x000000ff3900720c */ /* 0x000fe20003f05270 */
[----:B--2---:R-:W-:Y:S02]  /*7e30*/  VIADD R3, R3, 0x230 ;  /* 0x0000023003037836 */ /* 0x004fe40000000000 */
[----:B------:R-:W-:Y:S02]  /*7e40*/  IMAD.U32 R0, RZ, RZ, UR45 ;  /* 0x0000002dff007e24 */ /* 0x000fe4000f8e00ff */
[----:B------:R-:W-:Y:S03]  /*7e50*/  VIADD R81, R81, 0x1 ;  /* 0x0000000151517836 */ /* 0x000fe60000000000 */
[----:B------:R-:W-:Y:S05]  /*7e60*/  PRMT R0, R0, 0x654, R3 ;  /* 0x0000065400007816 */ /* 0x000fea0000000003 */
[----:B------:R2:W3:Y:S04]  /*7e70*/  @P0 LDS.128 R48, [R2+0x400] ;  /* 0x0004000002300984 */ /* 0x0004e80000000c00 */
        /* <DEDUP_REMOVED lines=11> */
[----:B--23--:R-:W-:Y:S02]  /*7f30*/  LOP3.LUT R80, R80, R0, RZ, 0x3c, !PT ;  /* 0x0000000050507212 */ /* 0x00cfe400078e3cff */
.L_x_135:
[----:B------:R-:W-:Y:S05]  /*7f40*/  BSYNC B1 ;  /* 0x0000000000017941 */ /* 0x000fea0003800000 */
.L_x_134:
[----:B------:R-:W-:Y:S05]  /*7f50*/  VIADD R0, R39, 0x40 ;  /* 0x0000004027007836 */ /* 0x000fea0000000000 */
[----:B------:R-:W-:Y:S04]  /*7f60*/  SHF.R.U32.HI R0, RZ, 0x15, R0 ;  /* 0x00000015ff007819 */ /* 0x000fe80000011600 */
[----:B------:R-:W-:Y:S11]  /*7f70*/  LOP3.LUT P0, RZ, R0, 0x3, R75, 0x48, !PT ;  /* 0x0000000300ff7812 */ /* 0x000ff6000780484b */
[----:B------:R-:W-:Y:S02]  /*7f80*/  @!UPT UIADD3 URZ, UPT, UPT, URZ, URZ, URZ ;  /* 0x000000fffffff290 */ /* 0x000fe4000fffe0ff */
[----:B------:R-:W-:Y:S05]  /*7f90*/  @!P0 BRA `(.L_x_139) ;  /* 0x0000000000408947 */ /* 0x000fea0003800000 */
[----:B------:R-:W2:Y:S01]  /*7fa0*/  LDCU.64 UR8, c[0x4][0x70] ;  /* 0x01000e00ff0877ac */ /* 0x000ea20008000a00 */
[----:B------:R-:W-:Y:S01]  /*7fb0*/  MOV R3, 0x0 ;  /* 0x0000000000037802 */ /* 0x000fe20000000f00 */
[----:B------:R-:W-:Y:S02]  /*7fc0*/  HFMA2 R12, -RZ, RZ, 0, 5.9604644775390625e-08 ;  /* 0x00000001ff0c7431 */ /* 0x000fe400000001ff */
[----:B------:R-:W-:Y:S02]  /*7fd0*/  IMAD.MOV.U32 R8, RZ, RZ, 0x192 ;  /* 0x00000192ff087424 */ /* 0x000fe400078e00ff */
[----:B------:R-:W-:Y:S01]  /*7fe0*/  IMAD.MOV.U32 R13, RZ, RZ, RZ ;  /* 0x000000ffff0d7224 */ /* 0x000fe200078e00ff */
[----:B------:R-:W3:Y:S01]  /*7ff0*/  LDCU.64 UR6, c[0x4][0x78] ;  /* 0x01000f00ff0677ac */ /* 0x000ee20008000a00 */
[----:B------:R-:W1:Y:S01]  /*8000*/  LDC.64 R2, c[0x4][R3] ;  /* 0x0100000003027b82 */ /* 0x000e620000000a00 */
[----:B------:R-:W5:Y:S01]  /*8010*/  LDCU.64 UR4, c[0x4][0x10] ;  /* 0x01000200ff0477ac */ /* 0x000f620008000a00 */
[----:B--2---:R-:W-:Y:S01]  /*8020*/  MOV R5, UR9 ;  /* 0x0000000900057c02 */ /* 0x004fe20008000f00 */
[----:B------:R-:W-:Y:S01]  /*8030*/  IMAD.U32 R4, RZ, RZ, UR8 ;  /* 0x00000008ff047e24 */ /* 0x000fe2000f8e00ff */
[----:B---3--:R-:W-:Y:S01]  /*8040*/  MOV R7, UR7 ;  /* 0x0000000700077c02 */ /* 0x008fe20008000f00 */
[----:B------:R-:W-:Y:S01]  /*8050*/  IMAD.U32 R6, RZ, RZ, UR6 ;  /* 0x00000006ff067e24 */ /* 0x000fe2000f8e00ff */
[----:B-----5:R-:W-:Y:S01]  /*8060*/  MOV R11, UR5 ;  /* 0x00000005000b7c02 */ /* 0x020fe20008000f00 */
[----:B------:R-:W-:Y:S02]  /*8070*/  IMAD.U32 R10, RZ, RZ, UR4 ;  /* 0x00000004ff0a7e24 */ /* 0x000fe4000f8e00ff */
[----:B------:R-:W-:Y:S07]  /*8080*/  LEPC R20, `(.L_x_139) ;  /* 0x000000001014794e */ /* 0x000fee0000000000 */
[----:B-1--4-:R-:W-:Y:S05]  /*8090*/  CALL.ABS.NOINC R2 ;  /* 0x0000000002007343 */ /* 0x012fea0003c00000 */
.L_x_139:
[----:B------:R-:W-:Y:S01]  /*80a0*/  ISETP.NE.AND P0, PT, R86, RZ, PT ;  /* 0x000000ff5600720c */ /* 0x000fe20003f05270 */
[----:B------:R-:W-:Y:S05]  /*80b0*/  WARPSYNC.ALL ;  /* 0x0000000000007948 */ /* 0x000fea0003800000 */
[----:B------:R-:W-:Y:S01]  /*80c0*/  IMAD.SHL.U32 R66, R49, 0x100, RZ ;  /* 0x0000010031427824 */ /* 0x000fe200078e00ff */
[----:B------:R-:W-:Y:S01]  /*80d0*/  R2UR UR4, R39 ;  /* 0x00000000270472ca */ /* 0x000fe200000e0000 */
[----:B------:R-:W-:Y:S01]  /*80e0*/  IMAD.SHL.U32 R60, R51, 0x100, RZ ;  /* 0x00000100333c7824 */ /* 0x000fe200078e00ff */
[C---:B------:R-:W-:Y:S01]  /*80f0*/  SHF.L.U32 R2, R48.reuse, 0x10, RZ ;  /* 0x0000001030027819 */ /* 0x040fe200000006ff */
[----:B-1--4-:R-:W-:Y:S01]  /*8100*/  IMAD.SHL.U32 R54, R45, 0x100, RZ ;  /* 0x000001002d367824 */ /* 0x012fe200078e00ff */
[C---:B------:R-:W-:Y:S01]  /*8110*/  PRMT R0, R48.reuse, 0x8880, RZ ;  /* 0x0000888030007816 */ /* 0x040fe200000000ff */
[----:B------:R-:W-:Y:S01]  /*8120*/  BSSY.RECONVERGENT B0, `(.L_x_140) ;  /* 0x000009f000007945 */ /* 0x000fe20003800200 */
[----:B------:R-:W-:Y:S02]  /*8130*/  SHF.L.U32 R3, R48, 0x8, RZ ;  /* 0x0000000830037819 */ /* 0x000fe400000006ff */
[----:B------:R-:W-:Y:S02]  /*8140*/  SHF.R.S32.HI R2, RZ, 0x18, R2 ;  /* 0x00000018ff027819 */ /* 0x000fe40000011402 */
[----:B------:R-:W-:Y:S02]  /*8150*/  PRMT R68, R49, 0x8880, RZ ;  /* 0x0000888031447816 */ /* 0x000fe400000000ff */
[----:B------:R-:W-:Y:S01]  /*8160*/  SHF.R.S32.HI R3, RZ, 0x18, R3 ;  /* 0x00000018ff037819 */ /* 0x000fe20000011403 */
[----:B------:R-:W-:Y:S01]  /*8170*/  LDTM.16dp32bit_t0_t15.x32 R4, tmem[UR4+0x40] ;  /* 0x00004004000479ee */ /* 0x000fe20008a80000 */
[----:B------:R-:W1:Y:S01]  /*8180*/  LDTM.16dp32bit_t16_t31.x32 R4, tmem[UR4+0x60] ;  /* 0x00006004000479ee */ /* 0x000e620008aa0000 */
[----:B------:R-:W-:Y:S01]  /*8190*/  NOP ;  /* 0x0000000000007918 */ /* 0x000fe20000000000 */
[C---:B------:R-:W-:Y:S02]  /*81a0*/  SHF.L.U32 R63, R50.reuse, 0x8, RZ ;  /* 0x00000008323f7819 */ /* 0x040fe400000006ff */
[C---:B------:R-:W-:Y:S02]  /*81b0*/  PRMT R62, R51.reuse, 0x8880, RZ ;  /* 0x00008880333e7816 */ /* 0x040fe400000000ff */
[----:B------:R-:W-:Y:S02]  /*81c0*/  SHF.L.U32 R61, R51, 0x10, RZ ;  /* 0x00000010333d7819 */ /* 0x000fe400000006ff */
[----:B------:R-:W-:Y:S02]  /*81d0*/  R2UR UR5, R43 ;  /* 0x000000002b0572ca */ /* 0x000fe400000e0000 */
[----:B------:R-:W-:Y:S01]  /*81e0*/  SHF.R.S32.HI R39, RZ, 0x18, R48 ;  /* 0x00000018ff277819 */ /* 0x000fe20000011430 */
[----:B------:R-:W-:Y:S01]  /*81f0*/  IMAD.SHL.U32 R48, R47, 0x100, RZ ;  /* 0x000001002f307824 */ /* 0x000fe200078e00ff */
[----:B------:R-:W-:Y:S02]  /*8200*/  SHF.L.U32 R67, R49, 0x10, RZ ;  /* 0x0000001031437819 */ /* 0x000fe400000006ff */
[C---:B------:R-:W-:Y:S02]  /*8210*/  PRMT R65, R50.reuse, 0x8880, RZ ;  /* 0x0000888032417816 */ /* 0x040fe400000000ff */
[----:B------:R-:W-:Y:S02]  /*8220*/  SHF.R.S32.HI R41, RZ, 0x18, R49 ;  /* 0x00000018ff297819 */ /* 0x000fe40000011431 */
[----:B------:R-:W-:Y:S02]  /*8230*/  SHF.L.U32 R64, R50, 0x10, RZ ;  /* 0x0000001032407819 */ /* 0x000fe400000006ff */
[----:B------:R-:W-:Y:S01]  /*8240*/  SHF.R.S32.HI R42, RZ, 0x18, R50 ;  /* 0x00000018ff2a7819 */ /* 0x000fe20000011432 */
[----:B------:R-:W-:Y:S01]  /*8250*/  UIADD3 UR4, UPT, UPT, UR5, 0x290, URZ ;  /* 0x0000029005047890 */ /* 0x000fe2000fffe0ff */
[----:B------:R-:W-:Y:S01]  /*8260*/  PRMT R59, R44, 0x8880, RZ ;  /* 0x000088802c3b7816 */ /* 0x000fe200000000ff */
[C---:B-1----:R-:W-:Y:S02]  /*8270*/  IMAD R4, R38.reuse, R4, RZ ;  /* 0x0000000426047224 */ /* 0x042fe400078e02ff */
[----:B------:R-:W-:Y:S01]  /*8280*/  UPRMT UR4, UR45, 0x654, UR4 ;  /* 0x000006542d047896 */ /* 0x000fe20008000004 */
[C---:B------:R-:W-:Y:S01]  /*8290*/  IMAD R5, R38.reuse, R5, RZ ;  /* 0x0000000526057224 */ /* 0x040fe200078e02ff */
[----:B------:R-:W-:Y:S01]  /*82a0*/  SHF.R.S32.HI R43, RZ, 0x18, R51 ;  /* 0x00000018ff2b7819 */ /* 0x000fe20000011433 */
[----:B------:R-:W-:Y:S01]  /*82b0*/  IMAD R6, R38, R6, RZ ;  /* 0x0000000626067224 */ /* 0x000fe200078e02ff */
[----:B------:R-:W-:Y:S01]  /*82c0*/  SHF.L.U32 R51, R46, 0x8, RZ ;  /* 0x000000082e337819 */ /* 0x000fe200000006ff */
[----:B------:R-:W-:Y:S01]  /*82d0*/  IMAD R4, R0, R40, R4 ;  /* 0x0000002800047224 */ /* 0x000fe200078e0204 */
[----:B------:R-:W-:Y:S01]  /*82e0*/  MOV R0, R68 ;  /* 0x0000004400007202 */ /* 0x000fe20000000f00 */
[----:B------:R-:W-:Y:S01]  /*82f0*/  IMAD R7, R38, R7, RZ ;  /* 0x0000000726077224 */ /* 0x000fe200078e02ff */
[----:B------:R-:W-:Y:S01]  /*8300*/  SHF.L.U32 R58, R44, 0x10, RZ ;  /* 0x000000102c3a7819 */ /* 0x000fe200000006ff */
[-C--:B------:R-:W-:Y:S01]  /*8310*/  IMAD R5, R2, R40.reuse, R5 ;  /* 0x0000002802057224 */ /* 0x080fe200078e0205 */
[----:B------:R-:W-:Y:S01]  /*8320*/  SYNCS.ARRIVE.TRANS64.RED.A1T0 RZ, [UR4], RZ ;  /* 0x000000ffffff79a7 */ /* 0x000fe20008100404 */
[----:B------:R-:W-:Y:S01]  /*8330*/  IMAD R6, R3, R40, R6 ;  /* 0x0000002803067224 */ /* 0x000fe200078e0206 */
[----:B------:R-:W-:Y:S01]  /*8340*/  SHF.R.S32.HI R2, RZ, 0x18, R67 ;  /* 0x00000018ff027819 */ /* 0x000fe20000011443 */
[C---:B------:R-:W-:Y:S01]  /*8350*/  IMAD R8, R38.reuse, R8, RZ ;  /* 0x0000000826087224 */ /* 0x040fe200078e02ff */
[----:B------:R-:W-:Y:S01]  /*8360*/  SHF.R.S32.HI R3, RZ, 0x18, R66 ;  /* 0x00000018ff037819 */ /* 0x000fe20000011442 */
[-C--:B------:R-:W-:Y:S01]  /*8370*/  IMAD R7, R39, R40.reuse, R7 ;  /* 0x0000002827077224 */ /* 0x080fe200078e0207 */
[----:B------:R-:W-:Y:S01]  /*8380*/  MOV R39, R65 ;  /* 0x0000004100277202 */ /* 0x000fe20000000f00 */
[----:B------:R-:W-:Y:S01]  /*8390*/  IMAD R9, R38, R9, RZ ;  /* 0x0000000926097224 */ /* 0x000fe200078e02ff */
[C---:B------:R-:W-:Y:S01]  /*83a0*/  PRMT R56, R45.reuse, 0x8880, RZ ;  /* 0x000088802d387816 */ /* 0x040fe200000000ff */
[----:B------:R-:W-:Y:S01]  /*83b0*/  IMAD R8, R0, R40, R8 ;  /* 0x0000002800087224 */ /* 0x000fe200078e0208 */
[----:B------:R-:W-:Y:S01]  /*83c0*/  SHF.L.U32 R55, R45, 0x10, RZ ;  /* 0x000000102d377819 */ /* 0x000fe200000006ff */
[----:B------:R-:W-:Y:S01]  /*83d0*/  IMAD R10, R38, R10, RZ ;  /* 0x0000000a260a7224 */ /* 0x000fe200078e02ff */
[----:B------:R-:W-:Y:S01]  /*83e0*/  PRMT R53, R46, 0x8880, RZ ;  /* 0x000088802e357816 */ /* 0x000fe200000000ff */
[----:B------:R-:W-:Y:S01]  /*83f0*/  IMAD R9, R2, R40, R9 ;  /* 0x0000002802097224 */ /* 0x000fe200078e0209 */
[----:B------:R-:W-:Y:S01]  /*8400*/  SHF.R.S32.HI R45, RZ, 0x18, R45 ;  /* 0x00000018ff2d7819 */ /* 0x000fe2000001142d */
[----:B------:R-:W-:Y:S01]  /*8410*/  IMAD R0, R38, R20, RZ ;  /* 0x0000001426007224 */ /* 0x000fe200078e02ff */
[----:B------:R-:W-:Y:S01]  /*8420*/  SHF.L.U32 R52, R46, 0x10, RZ ;  /* 0x000000102e347819 */ /* 0x000fe200000006ff */
[C---:B------:R-:W-:Y:S01]  /*8430*/  IMAD R11, R38.reuse, R11, RZ ;  /* 0x0000000b260b7224 */ /* 0x040fe200078e02ff */
[C---:B------:R-:W-:Y:S01]  /*8440*/  PRMT R50, R47.reuse, 0x8880, RZ ;  /* 0x000088802f327816 */ /* 0x040fe200000000ff */
[C---:B------:R-:W-:Y:S01]  /*8450*/  IMAD R2, R38.reuse, R21, RZ ;  /* 0x0000001526027224 */ /* 0x040fe200078e02ff */
[----:B------:R-:W-:Y:S01]  /*8460*/  SHF.R.S32.HI R46, RZ, 0x18, R46 ;  /* 0x00000018ff2e7819 */ /* 0x000fe2000001142e */
[C---:B------:R-:W-:Y:S01]  /*8470*/  IMAD R20, R38.reuse, R24, RZ ;  /* 0x0000001826147224 */ /* 0x040fe200078e02ff */
[----:B------:R-:W-:Y:S01]  /*8480*/  SHF.L.U32 R49, R47, 0x10, RZ ;  /* 0x000000102f317819 */ /* 0x000fe200000006ff */
[C---:B------:R-:W-:Y:S01]  /*8490*/  IMAD R21, R38.reuse, R25, RZ ;  /* 0x0000001926157224 */ /* 0x040fe200078e02ff */
[----:B------:R-:W-:Y:S01]  /*84a0*/  SHF.R.S32.HI R47, RZ, 0x18, R47 ;  /* 0x00000018ff2f7819 */ /* 0x000fe2000001142f */
[----:B------:R-:W-:Y:S01]  /*84b0*/  IMAD R24, R38, R28, RZ ;  /* 0x0000001c26187224 */ /* 0x000fe200078e02ff */
[----:B------:R-:W-:Y:S01]  /*84c0*/  SHF.L.U32 R57, R44, 0x8, RZ ;  /* 0x000000082c397819 */ /* 0x000fe200000006ff */
[----:B------:R-:W-:Y:S01]  /*84d0*/  IMAD R10, R3, R40, R10 ;  /* 0x00000028030a7224 */ /* 0x000fe200078e020a */
[----:B------:R-:W-:Y:S01]  /*84e0*/  SHF.R.S32.HI R44, RZ, 0x18, R44 ;  /* 0x00000018ff2c7819 */ /* 0x000fe2000001142c */
[----:B------:R-:W-:Y:S01]  /*84f0*/  IMAD R12, R38, R12, RZ ;  /* 0x0000000c260c7224 */ /* 0x000fe200078e02ff */
[----:B------:R-:W-:Y:S01]  /*8500*/  IADD3 R36, PT, PT, R36, 0x1, RZ ;  /* 0x0000000124247810 */ /* 0x000fe20007ffe0ff */
[C---:B------:R-:W-:Y:S02]  /*8510*/  IMAD R25, R38.reuse, R29, RZ ;  /* 0x0000001d26197224 */ /* 0x040fe400078e02ff */
[C---:B------:R-:W-:Y:S01]  /*8520*/  IMAD R28, R38.reuse, R32, RZ ;  /* 0x00000020261c7224 */ /* 0x040fe200078e02ff */
[----:B------:R-:W-:Y:S01]  /*8530*/  SHF.R.S32.HI R32, RZ, 0x18, R64 ;  /* 0x00000018ff207819 */ /* 0x000fe20000011440 */
[C---:B------:R-:W-:Y:S01]  /*8540*/  IMAD R29, R38.reuse, R33, RZ ;  /* 0x00000021261d7224 */ /* 0x040fe200078e02ff */
[----:B------:R-:W-:Y:S01]  /*8550*/  I2IP.S8.S32.SAT R33, R7, R6, RZ ;  /* 0x0000000607217239 */ /* 0x000fe200000014ff */
[----:B------:R-:W-:Y:S01]  /*8560*/  IMAD R11, R41, R40, R11 ;  /* 0x00000028290b7224 */ /* 0x000fe200078e020b */
[----:B------:R-:W-:Y:S01]  /*8570*/  SHF.R.S32.HI R6, RZ, 0x18, R63 ;  /* 0x00000018ff067819 */ /* 0x000fe2000001143f */
[C---:B------:R-:W-:Y:S01]  /*8580*/  IMAD R13, R38.reuse, R13, RZ ;  /* 0x0000000d260d7224 */ /* 0x040fe200078e02ff */
[----:B------:R-:W-:Y:S01]  /*8590*/  MOV R7, R62 ;  /* 0x0000003e00077202 */ /* 0x000fe20000000f00 */
[C---:B------:R-:W-:Y:S02]  /*85a0*/  IMAD R14, R38.reuse, R14, RZ ;  /* 0x0000000e260e7224 */ /* 0x040fe400078e02ff */
[C---:B------:R-:W-:Y:S02]  /*85b0*/  IMAD R3, R38.reuse, R22, RZ ;  /* 0x0000001626037224 */ /* 0x040fe400078e02ff */
[----:B------:R-:W-:Y:S02]  /*85c0*/  IMAD R12, R39, R40, R12 ;  /* 0x00000028270c7224 */ /* 0x000fe400078e020c */
[C---:B------:R-:W-:Y:S02]  /*85d0*/  IMAD R22, R38.reuse, R26, RZ ;  /* 0x0000001a26167224 */ /* 0x040fe400078e02ff */
[C---:B------:R-:W-:Y:S02]  /*85e0*/  IMAD R15, R38.reuse, R15, RZ ;  /* 0x0000000f260f7224 */ /* 0x040fe400078e02ff */
[----:B------:R-:W-:Y:S02]  /*85f0*/  IMAD R26, R38, R30, RZ ;  /* 0x0000001e261a7224 */ /* 0x000fe400078e02ff */
[----:B------:R-:W-:Y:S02]  /*8600*/  IMAD R13, R32, R40, R13 ;  /* 0x00000028200d7224 */ /* 0x000fe400078e020d */
[C---:B------:R-:W-:Y:S01]  /*8610*/  IMAD R30, R38.reuse, R34, RZ ;  /* 0x00000022261e7224 */ /* 0x040fe200078e02ff */
[----:B------:R-:W-:Y:S01]  /*8620*/  I2IP.S8.S32.SAT R34, R11, R10, RZ ;  /* 0x0000000a0b227239 */ /* 0x000fe200000014ff */
[----:B------:R-:W-:Y:S01]  /*8630*/  IMAD R16, R38, R16, RZ ;  /* 0x0000001026107224 */ /* 0x000fe200078e02ff */
[----:B------:R-:W-:Y:S01]  /*8640*/  SHF.R.S32.HI R10, RZ, 0x18, R61 ;  /* 0x00000018ff0a7819 */ /* 0x000fe2000001143d */
[----:B------:R-:W-:Y:S01]  /*8650*/  IMAD R14, R6, R40, R14 ;  /* 0x00000028060e7224 */ /* 0x000fe200078e020e */
[----:B------:R-:W-:Y:S01]  /*8660*/  I2IP.S8.S32.SAT R61, R9, R8, R34 ;  /* 0x00000008093d7239 */ /* 0x000fe20000001422 */
[----:B------:R-:W-:Y:S01]  /*8670*/  IMAD R17, R38, R17, RZ ;  /* 0x0000001126117224 */ /* 0x000fe200078e02ff */
[----:B------:R-:W-:Y:S01]  /*8680*/  SHF.R.S32.HI R11, RZ, 0x18, R60 ;  /* 0x00000018ff0b7819 */ /* 0x000fe2000001143c */
[----:B------:R-:W-:Y:S01]  /*8690*/  IMAD R15, R42, R40, R15 ;  /* 0x000000282a0f7224 */ /* 0x000fe200078e020f */
[----:B------:R-:W-:Y:S01]  /*86a0*/  I2IP.S8.S32.SAT R60, R5, R4, R33 ;  /* 0x00000004053c7239 */ /* 0x000fe20000001421 */
[C---:B------:R-:W-:Y:S01]  /*86b0*/  IMAD R18, R38.reuse, R18, RZ ;  /* 0x0000001226127224 */ /* 0x040fe200078e02ff */
[----:B------:R-:W-:Y:S01]  /*86c0*/  SHF.R.S32.HI R5, RZ, 0x18, R58 ;  /* 0x00000018ff057819 */ /* 0x000fe2000001143a */
[----:B------:R-:W-:Y:S01]  /*86d0*/  IMAD R16, R7, R40, R16 ;  /* 0x0000002807107224 */ /* 0x000fe200078e0210 */
[----:B------:R-:W-:Y:S01]  /*86e0*/  I2IP.S8.S32.SAT R14, R15, R14, RZ ;  /* 0x0000000e0f0e7239 */ /* 0x000fe200000014ff */
[----:B------:R-:W-:Y:S01]  /*86f0*/  IMAD R19, R38, R19, RZ ;  /* 0x0000001326137224 */ /* 0x000fe200078e02ff */
[----:B------:R-:W-:Y:S01]  /*8700*/  SHF.R.S32.HI R7, RZ, 0x18, R48 ;  /* 0x00000018ff077819 */ /* 0x000fe20000011430 */
[----:B------:R-:W-:Y:S01]  /*8710*/  IMAD R17, R10, R40, R17 ;  /* 0x000000280a117224 */ /* 0x000fe200078e0211 */
[----:B------:R-:W-:Y:S01]  /*8720*/  I2IP.S8.S32.SAT R62, R13, R12, R14 ;  /* 0x0000000c0d3e7239 */ /* 0x000fe2000000140e */
[-C--:B------:R-:W-:Y:S01]  /*8730*/  IMAD R18, R11, R40.reuse, R18 ;  /* 0x000000280b127224 */ /* 0x080fe200078e0212 */
[----:B------:R-:W-:Y:S01]  /*8740*/  SHF.R.S32.HI R6, RZ, 0x18, R57 ;  /* 0x00000018ff067819 */ /* 0x000fe20000011439 */
[----:B------:R-:W-:Y:S02]  /*8750*/  IMAD.MOV.U32 R4, RZ, RZ, R59 ;  /* 0x000000ffff047224 */ /* 0x000fe400078e003b */
[-C--:B------:R-:W-:Y:S02]  /*8760*/  IMAD R19, R43, R40.reuse, R19 ;  /* 0x000000282b137224 */ /* 0x080fe400078e0213 */
[----:B------:R-:W-:Y:S01]  /*8770*/  IMAD R0, R4, R40, R0 ;  /* 0x0000002804007224 */ /* 0x000fe200078e0200 */
[----:B------:R-:W-:Y:S01]  /*8780*/  MOV R4, R56 ;  /* 0x0000003800047202 */ /* 0x000fe20000000f00 */
[----:B------:R-:W-:Y:S01]  /*8790*/  IMAD R23, R38, R23, RZ ;  /* 0x0000001726177224 */ /* 0x000fe200078e02ff */
[----:B------:R-:W-:Y:S01]  /*87a0*/  I2IP.S8.S32.SAT R18, R19, R18, RZ ;  /* 0x0000001213127239 */ /* 0x000fe200000014ff */
[-C--:B------:R-:W-:Y:S01]  /*87b0*/  IMAD R2, R5, R40.reuse, R2 ;  /* 0x0000002805027224 */ /* 0x080fe200078e0202 */
[----:B------:R-:W-:Y:S01]  /*87c0*/  SHF.R.S32.HI R5, RZ, 0x18, R55 ;  /* 0x00000018ff057819 */ /* 0x000fe20000011437 */
[----:B------:R-:W-:Y:S01]  /*87d0*/  IMAD R3, R6, R40, R3 ;  /* 0x0000002806037224 */ /* 0x000fe200078e0203 */
[----:B------:R-:W-:Y:S01]  /*87e0*/  I2IP.S8.S32.SAT R63, R17, R16, R18 ;  /* 0x00000010113f7239 */ /* 0x000fe20000001412 */
[-C--:B------:R-:W-:Y:S01]  /*87f0*/  IMAD R23, R44, R40.reuse, R23 ;  /* 0x000000282c177224 */ /* 0x080fe200078e0217 */
[----:B------:R-:W-:Y:S01]  /*8800*/  SHF.R.S32.HI R6, RZ, 0x18, R54 ;  /* 0x00000018ff067819 */ /* 0x000fe20000011436 */
[-C--:B------:R-:W-:Y:S01]  /*8810*/  IMAD R20, R4, R40.reuse, R20 ;  /* 0x0000002804147224 */ /* 0x080fe200078e0214 */
[----:B------:R-:W-:Y:S01]  /*8820*/  MOV R4, R53 ;  /* 0x0000003500047202 */ /* 0x000fe20000000f00 */
[----:B------:R1:W-:Y:S01]  /*8830*/  STS.128 [R69+UR44+0x3400], R60 ;  /* 0x0034003c45007988 */ /* 0x0003e20008000c2c */
[----:B------:R-:W-:Y:S01]  /*8840*/  IMAD R27, R38, R27, RZ ;  /* 0x0000001b261b7224 */ /* 0x000fe200078e02ff */
[----:B------:R-:W-:Y:S01]  /*8850*/  I2IP.S8.S32.SAT R3, R23, R3, RZ ;  /* 0x0000000317037239 */ /* 0x000fe200000014ff */
[-C--:B------:R-:W-:Y:S01]  /*8860*/  IMAD R21, R5, R40.reuse, R21 ;  /* 0x0000002805157224 */ /* 0x080fe200078e0215 */
[----:B------:R-:W-:Y:S01]  /*8870*/  SHF.R.S32.HI R5, RZ, 0x18, R52 ;  /* 0x00000018ff057819 */ /* 0x000fe20000011434 */
[-C--:B------:R-:W-:Y:S01]  /*8880*/  IMAD R22, R6, R40.reuse, R22 ;  /* 0x0000002806167224 */ /* 0x080fe200078e0216 */
[----:B------:R-:W-:Y:S01]  /*8890*/  SHF.R.S32.HI R6, RZ, 0x18, R49 ;  /* 0x00000018ff067819 */ /* 0x000fe20000011431 */
[-C--:B------:R-:W-:Y:S02]  /*88a0*/  IMAD R27, R45, R40.reuse, R27 ;  /* 0x000000282d1b7224 */ /* 0x080fe400078e021b */
[-C--:B------:R-:W-:Y:S01]  /*88b0*/  IMAD R24, R4, R40.reuse, R24 ;  /* 0x0000002804187224 */ /* 0x080fe200078e0218 */
[----:B------:R-:W-:Y:S01]  /*88c0*/  SHF.R.S32.HI R4, RZ, 0x18, R51 ;  /* 0x00000018ff047819 */ /* 0x000fe20000011433 */
[----:B------:R-:W-:Y:S01]  /*88d0*/  IMAD R25, R5, R40, R25 ;  /* 0x0000002805197224 */ /* 0x000fe200078e0219 */
[----:B------:R-:W-:Y:S01]  /*88e0*/  MOV R5, R50 ;  /* 0x0000003200057202 */ /* 0x000fe20000000f00 */
[----:B------:R-:W-:Y:S02]  /*88f0*/  IMAD R31, R38, R31, RZ ;  /* 0x0000001f261f7224 */ /* 0x000fe400078e02ff */
[----:B------:R-:W-:Y:S01]  /*8900*/  IMAD R26, R4, R40, R26 ;  /* 0x00000028041a7224 */ /* 0x000fe200078e021a */
[----:B------:R-:W-:Y:S01]  /*8910*/  I2IP.S8.S32.SAT R4, R2, R0, R3 ;  /* 0x0000000002047239 */ /* 0x000fe20000001403 */
[-C--:B------:R-:W-:Y:S02]  /*8920*/  IMAD R31, R46, R40.reuse, R31 ;  /* 0x000000282e1f7224 */ /* 0x080fe400078e021f */
[----:B------:R-:W-:Y:S01]  /*8930*/  IMAD R28, R5, R40, R28 ;  /* 0x00000028051c7224 */ /* 0x000fe200078e021c */
[----:B------:R-:W-:Y:S01]  /*8940*/  I2IP.S8.S32.SAT R5, R27, R22, RZ ;  /* 0x000000161b057239 */ /* 0x000fe200000014ff */
[----:B------:R-:W-:Y:S01]  /*8950*/  IMAD R29, R6, R40, R29 ;  /* 0x00000028061d7224 */ /* 0x000fe200078e021d */
[----:B------:R-:W-:Y:S01]  /*8960*/  I2IP.S8.S32.SAT R6, R31, R26, RZ ;  /* 0x0000001a1f067239 */ /* 0x000fe200000014ff */
[----:B------:R-:W-:Y:S01]  /*8970*/  IMAD R35, R38, R35, RZ ;  /* 0x0000002326237224 */ /* 0x000fe200078e02ff */
[----:B------:R-:W-:Y:S01]  /*8980*/  I2IP.S8.S32.SAT R5, R21, R20, R5 ;  /* 0x0000001415057239 */ /* 0x000fe20000001405 */
[----:B------:R-:W-:Y:S01]  /*8990*/  IMAD R30, R7, R40, R30 ;  /* 0x00000028071e7224 */ /* 0x000fe200078e021e */
[----:B------:R-:W-:Y:S01]  /*89a0*/  I2IP.S8.S32.SAT R6, R25, R24, R6 ;  /* 0x0000001819067239 */ /* 0x000fe20000001406 */
[----:B------:R-:W-:Y:S05]  /*89b0*/  IMAD R35, R47, R40, R35 ;  /* 0x000000282f237224 */ /* 0x000fea00078e0223 */
[----:B------:R-:W-:Y:S04]  /*89c0*/  I2IP.S8.S32.SAT R7, R35, R30, RZ ;  /* 0x0000001e23077239 */ /* 0x000fe800000014ff */
[----:B------:R-:W-:Y:S05]  /*89d0*/  I2IP.S8.S32.SAT R7, R29, R28, R7 ;  /* 0x0000001c1d077239 */ /* 0x000fea0000001407 */
        /* <DEDUP_REMOVED lines=10> */
[----:B------:R-:W-:Y:S02]  /*8a80*/  UIADD3 UR9, UPT, UPT, UR49, 0x40, URZ ;  /* 0x0000004031097890 */ /* 0x000fe4000fffe0ff */
[----:B------:R-:W-:Y:S01]  /*8a90*/  UIADD3 UR8, UPT, UPT, UR44, 0x3400, URZ ;  /* 0x000034002c087890 */ /* 0x000fe2000fffe0ff */
[----:B------:R-:W-:Y:S01]  /*8aa0*/  UMOV UR10, UR50 ;  /* 0x00000032000a7c82 */ /* 0x000fe20008000000 */
[----:B------:R-:W-:Y:S01]  /*8ab0*/  UMOV UR11, UR36 ;  /* 0x00000024000b7c82 */ /* 0x000fe20008000000 */
[----:B--2---:R-:W-:Y:S04]  /*8ac0*/  UIADD3 UR4, UP0, UPT, UR6, 0x680, URZ ;  /* 0x0000068006047890 */ /* 0x004fe8000ff1e0ff */
[----:B------:R-:W-:Y:S09]  /*8ad0*/  UIADD3.X UR5, UPT, UPT, URZ, UR7, URZ, UP0, !UPT ;  /* 0x00000007ff057290 */ /* 0x000ff200087fe4ff */
[----:B------:R2:W-:Y:S01]  /*8ae0*/  UTMASTG.3D [UR8], [UR4] ;  /* 0x00000008040073b5 */ /* 0x0005e20008010000 */
[----:B------:R0:W-:Y:S01]  /*8af0*/  UTMACMDFLUSH ;  /* 0x00000000000079b7 */ /* 0x0001e20000000000 */
[----:B--2---:R-:W-:Y:S04]  /*8b00*/  DEPBAR.LE SB0, 0x1 ;  /* 0x000080400000791a */ /* 0x004fe80000000000 */
.L_x_141:
[----:B------:R-:W-:Y:S05]  /*8b10*/  BSYNC.RECONVERGENT B0 ;  /* 0x0000000000007941 */ /* 0x000fea0003800200 */
.L_x_140:
[----:B------:R-:W-:Y:S01]  /*8b20*/  R2UR UR4, R76 ;  /* 0x000000004c0472ca */ /* 0x000fe200000e0000 */
[----:B------:R-:W-:Y:S01]  /*8b30*/  BAR.SYNC.DEFER_BLOCKING 0x1, 0x80 ;  /* 0x0042000000007b1d */ /* 0x000fe20000010000 */
[----:B------:R-:W-:Y:S01]  /*8b40*/  ISETP.NE.AND P0, PT, R78, 0x2, PT ;  /* 0x000000024e00780c */ /* 0x000fe20003f05270 */
[----:B------:R-:W-:Y:S01]  /*8b50*/  UISETP.NE.AND UP0, UPT, UR46, URZ, UPT ;  /* 0x000000ff2e00728c */ /* 0x000fe2000bf05270 */
[----:B------:R-:W-:Y:S01]  /*8b60*/  ISETP.NE.AND P1, PT, R36, 0x4, PT ;  /* 0x000000042400780c */ /* 0x000fe20003f25270 */
[----:B------:R-:W-:Y:S01]  /*8b70*/  UIADD3 UR20, UPT, UPT, UR37, UR63, URZ ;  /* 0x0000003f25147290 */ /* 0x000fe2000fffe0ff */
[----:B------:R-:W-:Y:S02]  /*8b80*/  SEL R2, RZ, 0x1, P0 ;  /* 0x00000001ff027807 */ /* 0x000fe40000000000 */
[----:B------:R-:W-:Y:S02]  /*8b90*/  SEL R0, RZ, 0x1, P1 ;  /* 0x00000001ff007807 */ /* 0x000fe40000800000 */
[----:B------:R-:W-:Y:S02]  /*8ba0*/  LOP3.LUT R82, R82, R2, RZ, 0x3c, !PT ;  /* 0x0000000252527212 */ /* 0x000fe400078e3cff */
[----:B------:R-:W-:Y:S01]  /*8bb0*/  LOP3.LUT R83, R83, R0, RZ, 0x3c, !PT ;  /* 0x0000000053537212 */ /* 0x000fe200078e3cff */
[----:B------:R-:W-:Y:S01]  /*8bc0*/  UIADD3 UR16, UPT, UPT, UR38, UR4, URZ ;  /* 0x0000000426107290 */ /* 0x000fe2000fffe0ff */
[----:B------:R-:W-:Y:S02]  /*8bd0*/  SEL R78, R78, RZ, P0 ;  /* 0x000000ff4e4e7207 */ /* 0x000fe40000000000 */
[----:B------:R-:W-:Y:S01]  /*8be0*/  SEL R36, R36, RZ, P1 ;  /* 0x000000ff24247207 */ /* 0x000fe20000800000 */
[----:B------:R-:W-:Y:S01]  /*8bf0*/  UMOV UR36, UR59 ;  /* 0x0000003b00247c82 */ /* 0x000fe20008000000 */
[----:B------:R-:W-:Y:S07]  /*8c00*/  BRA.U UP0, `(.L_x_142) ;  /* 0xffffffd500787547 */ /* 0x000fee000b83ffff */
[----:B------:R-:W-:Y:S05]  /*8c10*/  EXIT ;  /* 0x000000000000794d */ /* 0x000fea0003800000 */
.L_x_25:
[----:B--2---:R2:W3:Y:S02]  /*8c20*/  SYNCS.PHASECHK.TRANS64.TRYWAIT P0, [R0+URZ+0x2c0], R2 ;  /* 0x0002c002000075a7 */ /* 0x0044e400080011ff */
[----:B---3--:R-:W-:Y:S05]  /*8c30*/  @!P0 NANOSLEEP.SYNCS 0x989680 ;  /* 0x009896800000895d */ /* 0x008fea0003900000 */
[----:B------:R-:W3:Y:S02]  /*8c40*/  @!P0 SYNCS.PHASECHK.TRANS64 P0, [R0+URZ+0x2c0], R2 ;  /* 0x0002c002000085a7 */ /* 0x000ee400080010ff */
[----:B---3--:R-:W-:Y:S05]  /*8c50*/  @!P0 BRA `(.L_x_25) ;  /* 0xfffffffc00f08947 */ /* 0x008fea000383ffff */
[----:B------:R-:W-:Y:S05]  /*8c60*/  BRA `(.L_x_143) ;  /* 0xffffff8c00fc7947 */ /* 0x000fea000383ffff */
.L_x_28:
[----:B-1----:R-:W-:-:S07]  /*8c70*/  MOV R0, UR33 ;  /* 0x0000002100007c02 */ /* 0x002fce0008000f00 */
.L_x_144:
[----:B-1----:R1:W2:Y:S02]  /*8c80*/  SYNCS.PHASECHK.TRANS64.TRYWAIT P0, [R0+URZ+0x110], R3 ;  /* 0x00011003000075a7 */ /* 0x0022a400080011ff */
[----:B--2---:R-:W-:Y:S05]  /*8c90*/  @!P0 NANOSLEEP.SYNCS 0x989680 ;  /* 0x009896800000895d */ /* 0x004fea0003900000 */
[----:B------:R-:W2:Y:S02]  /*8ca0*/  @!P0 SYNCS.PHASECHK.TRANS64 P0, [R0+URZ+0x110], R3 ;  /* 0x00011003000085a7 */ /* 0x000ea400080010ff */
[----:B--2---:R-:W-:Y:S05]  /*8cb0*/  @!P0 BRA `(.L_x_144) ;  /* 0xfffffffc00f08947 */ /* 0x004fea000383ffff */
[----:B------:R-:W-:Y:S05]  /*8cc0*/  BRA `(.L_x_27) ;  /* 0xffffff9000447947 */ /* 0x000fea000383ffff */
.L_x_35:
[----:B-1----:R-:W-:-:S07]  /*8cd0*/  MOV R0, UR17 ;  /* 0x0000001100007c02 */ /* 0x002fce0008000f00 */
.L_x_145:
[----:B-1----:R1:W2:Y:S02]  /*8ce0*/  SYNCS.PHASECHK.TRANS64.TRYWAIT P0, [R0+URZ+0x110], R3 ;  /* 0x00011003000075a7 */ /* 0x0022a400080011ff */
[----:B--2---:R-:W-:Y:S05]  /*8cf0*/  @!P0 NANOSLEEP.SYNCS 0x989680 ;  /* 0x009896800000895d */ /* 0x004fea0003900000 */
[----:B------:R-:W2:Y:S02]  /*8d00*/  @!P0 SYNCS.PHASECHK.TRANS64 P0, [R0+URZ+0x110], R3 ;  /* 0x00011003000085a7 */ /* 0x000ea400080010ff */
[----:B--2---:R-:W-:Y:S05]  /*8d10*/  @!P0 BRA `(.L_x_145) ;  /* 0xfffffffc00f08947 */ /* 0x004fea000383ffff */
[----:B------:R-:W-:Y:S05]  /*8d20*/  BRA `(.L_x_34) ;  /* 0xffffff9400007947 */ /* 0x000fea000383ffff */
.L_x_40:
[----:B-1----:R1:W2:Y:S02]  /*8d30*/  SYNCS.PHASECHK.TRANS64.TRYWAIT P0, [R3+URZ+0x250], R0 ;  /* 0x00025000030075a7 */ /* 0x0022a400080011ff */
[----:B--2---:R-:W-:Y:S05]  /*8d40*/  @!P0 NANOSLEEP.SYNCS 0x989680 ;  /* 0x009896800000895d */ /* 0x004fea0003900000 */
[----:B------:R-:W2:Y:S02]  /*8d50*/  @!P0 SYNCS.PHASECHK.TRANS64 P0, [R3+URZ+0x250], R0 ;  /* 0x00025000030085a7 */ /* 0x000ea400080010ff */
[----:B--2---:R-:W-:Y:S05]  /*8d60*/  @!P0 BRA `(.L_x_40) ;  /* 0xfffffffc00f08947 */ /* 0x004fea000383ffff */
[----:B------:R-:W-:Y:S05]  /*8d70*/  BRA `(.L_x_146) ;  /* 0xffffff9400a47947 */ /* 0x000fea000383ffff */
.L_x_44:
[----:B------:R-:W-:-:S07]  /*8d80*/  MOV R0, UR4 ;  /* 0x0000000400007c02 */ /* 0x000fce0008000f00 */
.L_x_147:
[----:B-1----:R1:W2:Y:S02]  /*8d90*/  SYNCS.PHASECHK.TRANS64.TRYWAIT P0, [R0+URZ], R2 ;  /* 0x00000002000075a7 */ /* 0x0022a400080011ff */
[----:B--2---:R-:W-:Y:S05]  /*8da0*/  @!P0 NANOSLEEP.SYNCS 0x989680 ;  /* 0x009896800000895d */ /* 0x004fea0003900000 */
[----:B------:R-:W2:Y:S02]  /*8db0*/  @!P0 SYNCS.PHASECHK.TRANS64 P0, [R0+URZ], R2 ;  /* 0x00000002000085a7 */ /* 0x000ea400080010ff */
[----:B--2---:R-:W-:Y:S05]  /*8dc0*/  @!P0 BRA `(.L_x_147) ;  /* 0xfffffffc00f08947 */ /* 0x004fea000383ffff */
[----:B------:R-:W-:Y:S05]  /*8dd0*/  BRA `(.L_x_148) ;  /* 0xffffff9c004c7947 */ /* 0x000fea000383ffff */
.L_x_45:
[----:B------:R-:W-:-:S07]  /*8de0*/  MOV R0, UR5 ;  /* 0x0000000500007c02 */ /* 0x000fce0008000f00 */
.L_x_149:
[----:B-1----:R1:W2:Y:S02]  /*8df0*/  SYNCS.PHASECHK.TRANS64.TRYWAIT P0, [R0+URZ], R3 ;  /* 0x00000003000075a7 */ /* 0x0022a400080011ff */
[----:B--2---:R-:W-:Y:S05]  /*8e00*/  @!P0 NANOSLEEP.SYNCS 0x989680 ;  /* 0x009896800000895d */ /* 0x004fea0003900000 */
[----:B------:R-:W2:Y:S02]  /*8e10*/  @!P0 SYNCS.PHASECHK.TRANS64 P0, [R0+URZ], R3 ;  /* 0x00000003000085a7 */ /* 0x000ea400080010ff */
[----:B--2---:R-:W-:Y:S05]  /*8e20*/  @!P0 BRA `(.L_x_149) ;  /* 0xfffffffc00f08947 */ /* 0x004fea000383ffff */
[----:B------:R-:W-:Y:S05]  /*8e30*/  BRA `(.L_x_150) ;  /* 0xffffff9c00587947 */ /* 0x000fea000383ffff */
.L_x_46:
[----:B------:R-:W-:-:S07]  /*8e40*/  MOV R0, UR5 ;  /* 0x0000000500007c02 */ /* 0x000fce0008000f00 */
.L_x_151:
[----:B-1----:R1:W2:Y:S02]  /*8e50*/  SYNCS.PHASECHK.TRANS64.TRYWAIT P0, [R0+URZ], R3 ;  /* 0x00000003000075a7 */ /* 0x0022a400080011ff */
[----:B--2---:R-:W-:Y:S05]  /*8e60*/  @!P0 NANOSLEEP.SYNCS 0x989680 ;  /* 0x009896800000895d */ /* 0x004fea0003900000 */
[----:B------:R-:W2:Y:S02]  /*8e70*/  @!P0 SYNCS.PHASECHK.TRANS64 P0, [R0+URZ], R3 ;  /* 0x00000003000085a7 */ /* 0x000ea400080010ff */
[----:B--2---:R-:W-:Y:S05]  /*8e80*/  @!P0 BRA `(.L_x_151) ;  /* 0xfffffffc00f08947 */ /* 0x004fea000383ffff */
[----:B------:R-:W-:Y:S05]  /*8e90*/  BRA `(.L_x_152) ;  /* 0xffffff9c00647947 */ /* 0x000fea000383ffff */
.L_x_47:
[----:B------:R-:W-:-:S07]  /*8ea0*/  MOV R0, UR5 ;  /* 0x0000000500007c02 */ /* 0x000fce0008000f00 */
.L_x_153:
[----:B-1----:R1:W2:Y:S02]  /*8eb0*/  SYNCS.PHASECHK.TRANS64.TRYWAIT P0, [R0+URZ], R3 ;  /* 0x00000003000075a7 */ /* 0x0022a400080011ff */
[----:B--2---:R-:W-:Y:S05]  /*8ec0*/  @!P0 NANOSLEEP.SYNCS 0x989680 ;  /* 0x009896800000895d */ /* 0x004fea0003900000 */
[----:B------:R-:W2:Y:S02]  /*8ed0*/  @!P0 SYNCS.PHASECHK.TRANS64 P0, [R0+URZ], R3 ;  /* 0x00000003000085a7 */ /* 0x000ea400080010ff */
[----:B--2---:R-:W-:Y:S05]  /*8ee0*/  @!P0 BRA `(.L_x_153) ;  /* 0xfffffffc00f08947 */ /* 0x004fea000383ffff */
[----:B------:R-:W-:Y:S05]  /*8ef0*/  BRA `(.L_x_154) ;  /* 0xffffff9c00707947 */ /* 0x000fea000383ffff */
.L_x_48:
[----:B------:R-:W-:-:S07]  /*8f00*/  MOV R0, UR5 ;  /* 0x0000000500007c02 */ /* 0x000fce0008000f00 */
.L_x_155:
[----:B-1----:R1:W2:Y:S02]  /*8f10*/  SYNCS.PHASECHK.TRANS64.TRYWAIT P0, [R0+URZ], R3 ;  /* 0x00000003000075a7 */ /* 0x0022a400080011ff */
[----:B--2---:R-:W-:Y:S05]  /*8f20*/  @!P0 NANOSLEEP.SYNCS 0x989680 ;  /* 0x009896800000895d */ /* 0x004fea0003900000 */
[----:B------:R-:W2:Y:S02]  /*8f30*/  @!P0 SYNCS.PHASECHK.TRANS64 P0, [R0+URZ], R3 ;  /* 0x00000003000085a7 */ /* 0x000ea400080010ff */
[----:B--2---:R-:W-:Y:S05]  /*8f40*/  @!P0 BRA `(.L_x_155) ;  /* 0xfffffffc00f08947 */ /* 0x004fea000383ffff */
[----:B------:R-:W-:Y:S05]  /*8f50*/  BRA `(.L_x_156) ;  /* 0xffffff9c007c7947 */ /* 0x000fea000383ffff */
.L_x_49:
[----:B------:R-:W-:-:S07]  /*8f60*/  MOV R0, UR5 ;  /* 0x0000000500007c02 */ /* 0x000fce0008000f00 */
.L_x_157:
[----:B-1----:R1:W2:Y:S02]  /*8f70*/  SYNCS.PHASECHK.TRANS64.TRYWAIT P0, [R0+URZ], R3 ;  /* 0x00000003000075a7 */ /* 0x0022a400080011ff */
[----:B--2---:R-:W-:Y:S05]  /*8f80*/  @!P0 NANOSLEEP.SYNCS 0x989680 ;  /* 0x009896800000895d */ /* 0x004fea0003900000 */
[----:B------:R-:W2:Y:S02]  /*8f90*/  @!P0 SYNCS.PHASECHK.TRANS64 P0, [R0+URZ], R3 ;  /* 0x00000003000085a7 */ /* 0x000ea400080010ff */
[----:B--2---:R-:W-:Y:S05]  /*8fa0*/  @!P0 BRA `(.L_x_157) ;  /* 0xfffffffc00f08947 */ /* 0x004fea000383ffff */
[----:B------:R-:W-:Y:S05]  /*8fb0*/  BRA `(.L_x_158) ;  /* 0xffffff9c00887947 */ /* 0x000fea000383ffff */
.L_x_50:
[----:B------:R-:W-:-:S07]  /*8fc0*/  MOV R0, UR5 ;  /* 0x0000000500007c02 */ /* 0x000fce0008000f00 */
.L_x_159:
[----:B-1----:R1:W2:Y:S02]  /*8fd0*/  SYNCS.PHASECHK.TRANS64.TRYWAIT P0, [R0+URZ], R3 ;  /* 0x00000003000075a7 */ /* 0x0022a400080011ff */
[----:B--2---:R-:W-:Y:S05]  /*8fe0*/  @!P0 NANOSLEEP.SYNCS 0x989680 ;  /* 0x009896800000895d */ /* 0x004fea0003900000 */
[----:B------:R-:W2:Y:S02]  /*8ff0*/  @!P0 SYNCS.PHASECHK.TRANS64 P0, [R0+URZ], R3 ;  /* 0x00000003000085a7 */ /* 0x000ea400080010ff */
[----:B--2---:R-:W-:Y:S05]  /*9000*/  @!P0 BRA `(.L_x_159) ;  /* 0xfffffffc00f08947 */ /* 0x004fea000383ffff */
[----:B------:R-:W-:Y:S05]  /*9010*/  BRA `(.L_x_160) ;  /* 0xffffff9c00947947 */ /* 0x000fea000383ffff */
.L_x_51:
[----:B------:R-:W-:-:S07]  /*9020*/  MOV R0, UR5 ;  /* 0x0000000500007c02 */ /* 0x000fce0008000f00 */
.L_x_161:
[----:B-1----:R1:W2:Y:S02]  /*9030*/  SYNCS.PHASECHK.TRANS64.TRYWAIT P0, [R0+URZ], R3 ;  /* 0x00000003000075a7 */ /* 0x0022a400080011ff */
[----:B--2---:R-:W-:Y:S05]  /*9040*/  @!P0 NANOSLEEP.SYNCS 0x989680 ;  /* 0x009896800000895d */ /* 0x004fea0003900000 */
[----:B------:R-:W2:Y:S02]  /*9050*/  @!P0 SYNCS.PHASECHK.TRANS64 P0, [R0+URZ], R3 ;  /* 0x00000003000085a7 */ /* 0x000ea400080010ff */
[----:B--2---:R-:W-:Y:S05]  /*9060*/  @!P0 BRA `(.L_x_161) ;  /* 0xfffffffc00f08947 */ /* 0x004fea000383ffff */
[----:B------:R-:W-:Y:S05]  /*9070*/  BRA `(.L_x_162) ;  /* 0xffffff9c00a07947 */ /* 0x000fea000383ffff */
.L_x_52:
[----:B------:R-:W-:-:S07]  /*9080*/  MOV R0, UR5 ;  /* 0x0000000500007c02 */ /* 0x000fce0008000f00 */
.L_x_163:
[----:B-1----:R1:W2:Y:S02]  /*9090*/  SYNCS.PHASECHK.TRANS64.TRYWAIT P0, [R0+URZ], R3 ;  /* 0x00000003000075a7 */ /* 0x0022a400080011ff */
[----:B--2---:R-:W-:Y:S05]  /*90a0*/  @!P0 NANOSLEEP.SYNCS 0x989680 ;  /* 0x009896800000895d */ /* 0x004fea0003900000 */
[----:B------:R-:W2:Y:S02]  /*90b0*/  @!P0 SYNCS.PHASECHK.TRANS64 P0, [R0+URZ], R3 ;  /* 0x00000003000085a7 */ /* 0x000ea400080010ff */
[----:B--2---:R-:W-:Y:S05]  /*90c0*/  @!P0 BRA `(.L_x_163) ;  /* 0xfffffffc00f08947 */ /* 0x004fea000383ffff */
[----:B------:R-:W-:Y:S05]  /*90d0*/  BRA `(.L_x_164) ;  /* 0xffffff9c00ac7947 */ /* 0x000fea000383ffff */
.L_x_53:
[----:B------:R-:W-:-:S07]  /*90e0*/  MOV R0, UR5 ;  /* 0x0000000500007c02 */ /* 0x000fce0008000f00 */
.L_x_165:
[----:B-1----:R1:W2:Y:S02]  /*90f0*/  SYNCS.PHASECHK.TRANS64.TRYWAIT P0, [R0+URZ], R3 ;  /* 0x00000003000075a7 */ /* 0x0022a400080011ff */
[----:B--2---:R-:W-:Y:S05]  /*9100*/  @!P0 NANOSLEEP.SYNCS 0x989680 ;  /* 0x009896800000895d */ /* 0x004fea0003900000 */
[----:B------:R-:W2:Y:S02]  /*9110*/  @!P0 SYNCS.PHASECHK.TRANS64 P0, [R0+URZ], R3 ;  /* 0x00000003000085a7 */ /* 0x000ea400080010ff */
[----:B--2---:R-:W-:Y:S05]  /*9120*/  @!P0 BRA `(.L_x_165) ;  /* 0xfffffffc00f08947 */ /* 0x004fea000383ffff */
[----:B------:R-:W-:Y:S05]  /*9130*/  BRA `(.L_x_166) ;  /* 0xffffff9c00b87947 */ /* 0x000fea000383ffff */
.L_x_54:
[----:B------:R-:W-:-:S07]  /*9140*/  MOV R0, UR5 ;  /* 0x0000000500007c02 */ /* 0x000fce0008000f00 */
.L_x_167:
[----:B-1----:R1:W2:Y:S02]  /*9150*/  SYNCS.PHASECHK.TRANS64.TRYWAIT P0, [R0+URZ], R3 ;  /* 0x00000003000075a7 */ /* 0x0022a400080011ff */
[----:B--2---:R-:W-:Y:S05]  /*9160*/  @!P0 NANOSLEEP.SYNCS 0x989680 ;  /* 0x009896800000895d */ /* 0x004fea0003900000 */
[----:B------:R-:W2:Y:S02]  /*9170*/  @!P0 SYNCS.PHASECHK.TRANS64 P0, [R0+URZ], R3 ;  /* 0x00000003000085a7 */ /* 0x000ea400080010ff */
[----:B--2---:R-:W-:Y:S05]  /*9180*/  @!P0 BRA `(.L_x_167) ;  /* 0xfffffffc00f08947 */ /* 0x004fea000383ffff */
[----:B------:R-:W-:Y:S05]  /*9190*/  BRA `(.L_x_168) ;  /* 0xffffff9c00c47947 */ /* 0x000fea000383ffff */
.L_x_55:
[----:B------:R-:W-:-:S07]  /*91a0*/  MOV R0, UR5 ;  /* 0x0000000500007c02 */ /* 0x000fce0008000f00 */
.L_x_169:
[----:B-1----:R1:W2:Y:S02]  /*91b0*/  SYNCS.PHASECHK.TRANS64.TRYWAIT P0, [R0+URZ], R3 ;  /* 0x00000003000075a7 */ /* 0x0022a400080011ff */
[----:B--2---:R-:W-:Y:S05]  /*91c0*/  @!P0 NANOSLEEP.SYNCS 0x989680 ;  /* 0x009896800000895d */ /* 0x004fea0003900000 */
[----:B------:R-:W2:Y:S02]  /*91d0*/  @!P0 SYNCS.PHASECHK.TRANS64 P0, [R0+URZ], R3 ;  /* 0x00000003000085a7 */ /* 0x000ea400080010ff */
[----:B--2---:R-:W-:Y:S05]  /*91e0*/  @!P0 BRA `(.L_x_169) ;  /* 0xfffffffc00f08947 */ /* 0x004fea000383ffff */
[----:B------:R-:W-:Y:S05]  /*91f0*/  BRA `(.L_x_170) ;  /* 0xffffff9c00d07947 */ /* 0x000fea000383ffff */
.L_x_56:
[----:B------:R-:W-:-:S07]  /*9200*/  MOV R0, UR5 ;  /* 0x0000000500007c02 */ /* 0x000fce0008000f00 */
.L_x_171:
[----:B-1----:R1:W2:Y:S02]  /*9210*/  SYNCS.PHASECHK.TRANS64.TRYWAIT P0, [R0+URZ], R3 ;  /* 0x00000003000075a7 */ /* 0x0022a400080011ff */
[----:B--2---:R-:W-:Y:S05]  /*9220*/  @!P0 NANOSLEEP.SYNCS 0x989680 ;  /* 0x009896800000895d */ /* 0x004fea0003900000 */
[----:B------:R-:W2:Y:S02]  /*9230*/  @!P0 SYNCS.PHASECHK.TRANS64 P0, [R0+URZ], R3 ;  /* 0x00000003000085a7 */ /* 0x000ea400080010ff */
[----:B--2---:R-:W-:Y:S05]  /*9240*/  @!P0 BRA `(.L_x_171) ;  /* 0xfffffffc00f08947 */ /* 0x004fea000383ffff */
[----:B------:R-:W-:Y:S05]  /*9250*/  BRA `(.L_x_172) ;  /* 0xffffff9c00dc7947 */ /* 0x000fea000383ffff */
.L_x_57:
[----:B------:R-:W-:-:S07]  /*9260*/  MOV R0, UR5 ;  /* 0x0000000500007c02 */ /* 0x000fce0008000f00 */
.L_x_173:
[----:B-1----:R1:W2:Y:S02]  /*9270*/  SYNCS.PHASECHK.TRANS64.TRYWAIT P0, [R0+URZ], R3 ;  /* 0x00000003000075a7 */ /* 0x0022a400080011ff */
[----:B--2---:R-:W-:Y:S05]  /*9280*/  @!P0 NANOSLEEP.SYNCS 0x989680 ;  /* 0x009896800000895d */ /* 0x004fea0003900000 */
[----:B------:R-:W2:Y:S02]  /*9290*/  @!P0 SYNCS.PHASECHK.TRANS64 P0, [R0+URZ], R3 ;  /* 0x00000003000085a7 */ /* 0x000ea400080010ff */
[----:B--2---:R-:W-:Y:S05]  /*92a0*/  @!P0 BRA `(.L_x_173) ;  /* 0xfffffffc00f08947 */ /* 0x004fea000383ffff */
[----:B------:R-:W-:Y:S05]  /*92b0*/  BRA `(.L_x_174) ;  /* 0xffffff9c00e87947 */ /* 0x000fea000383ffff */
.L_x_58:
[----:B------:R-:W-:-:S07]  /*92c0*/  MOV R0, UR5 ;  /* 0x0000000500007c02 */ /* 0x000fce0008000f00 */
.L_x_175:
[----:B-1----:R1:W2:Y:S02]  /*92d0*/  SYNCS.PHASECHK.TRANS64.TRYWAIT P0, [R0+URZ], R3 ;  /* 0x00000003000075a7 */ /* 0x0022a400080011ff */
[----:B--2---:R-:W-:Y:S05]  /*92e0*/  @!P0 NANOSLEEP.SYNCS 0x989680 ;  /* 0x009896800000895d */ /* 0x004fea0003900000 */
[----:B------:R-:W2:Y:S02]  /*92f0*/  @!P0 SYNCS.PHASECHK.TRANS64 P0, [R0+URZ], R3 ;  /* 0x00000003000085a7 */ /* 0x000ea400080010ff */
[----:B--2---:R-:W-:Y:S05]  /*9300*/  @!P0 BRA `(.L_x_175) ;  /* 0xfffffffc00f08947 */ /* 0x004fea000383ffff */
[----:B------:R-:W-:Y:S05]  /*9310*/  BRA `(.L_x_176) ;  /* 0xffffff9c00f47947 */ /* 0x000fea000383ffff */
.L_x_59:
[----:B------:R-:W-:-:S07]  /*9320*/  MOV R0, UR5 ;  /* 0x0000000500007c02 */ /* 0x000fce0008000f00 */
.L_x_177:
[----:B-1----:R1:W2:Y:S02]  /*9330*/  SYNCS.PHASECHK.TRANS64.TRYWAIT P0, [R0+URZ], R3 ;  /* 0x00000003000075a7 */ /* 0x0022a400080011ff */
[----:B--2---:R-:W-:Y:S05]  /*9340*/  @!P0 NANOSLEEP.SYNCS 0x989680 ;  /* 0x009896800000895d */ /* 0x004fea0003900000 */
[----:B------:R-:W2:Y:S02]  /*9350*/  @!P0 SYNCS.PHASECHK.TRANS64 P0, [R0+URZ], R3 ;  /* 0x00000003000085a7 */ /* 0x000ea400080010ff */
[----:B--2---:R-:W-:Y:S05]  /*9360*/  @!P0 BRA `(.L_x_177) ;  /* 0xfffffffc00f08947 */ /* 0x004fea000383ffff */
[----:B------:R-:W-:Y:S05]  /*9370*/  BRA `(.L_x_178) ;  /* 0xffffffa000007947 */ /* 0x000fea000383ffff */
.L_x_60:
[----:B------:R-:W-:-:S07]  /*9380*/  MOV R0, UR5 ;  /* 0x0000000500007c02 */ /* 0x000fce0008000f00 */
.L_x_179:
[----:B-1----:R1:W2:Y:S02]  /*9390*/  SYNCS.PHASECHK.TRANS64.TRYWAIT P0, [R0+URZ], R3 ;  /* 0x00000003000075a7 */ /* 0x0022a400080011ff */
[----:B--2---:R-:W-:Y:S05]  /*93a0*/  @!P0 NANOSLEEP.SYNCS 0x989680 ;  /* 0x009896800000895d */ /* 0x004fea0003900000 */
[----:B------:R-:W2:Y:S02]  /*93b0*/  @!P0 SYNCS.PHASECHK.TRANS64 P0, [R0+URZ], R3 ;  /* 0x00000003000085a7 */ /* 0x000ea400080010ff */
[----:B--2---:R-:W-:Y:S05]  /*93c0*/  @!P0 BRA `(.L_x_179) ;  /* 0xfffffffc00f08947 */ /* 0x004fea000383ffff */
[----:B------:R-:W-:Y:S05]  /*93d0*/  BRA `(.L_x_180) ;  /* 0xffffffa0000c7947 */ /* 0x000fea000383ffff */
.L_x_61:
[----:B------:R-:W-:-:S07]  /*93e0*/  MOV R0, UR5 ;  /* 0x0000000500007c02 */ /* 0x000fce0008000f00 */
.L_x_181:
[----:B-1----:R1:W2:Y:S02]  /*93f0*/  SYNCS.PHASECHK.TRANS64.TRYWAIT P0, [R0+URZ], R3 ;  /* 0x00000003000075a7 */ /* 0x0022a400080011ff */
[----:B--2---:R-:W-:Y:S05]  /*9400*/  @!P0 NANOSLEEP.SYNCS 0x989680 ;  /* 0x009896800000895d */ /* 0x004fea0003900000 */
[----:B------:R-:W2:Y:S02]  /*9410*/  @!P0 SYNCS.PHASECHK.TRANS64 P0, [R0+URZ], R3 ;  /* 0x00000003000085a7 */ /* 0x000ea400080010ff */
[----:B--2---:R-:W-:Y:S05]  /*9420*/  @!P0 BRA `(.L_x_181) ;  /* 0xfffffffc00f08947 */ /* 0x004fea000383ffff */
[----:B------:R-:W-:Y:S05]  /*9430*/  BRA `(.L_x_182) ;  /* 0xffffffa000187947 */ /* 0x000fea000383ffff */
.L_x_62:
[----:B------:R-:W-:-:S07]  /*9440*/  MOV R0, UR5 ;  /* 0x0000000500007c02 */ /* 0x000fce0008000f00 */
.L_x_183:
[----:B-1----:R1:W2:Y:S02]  /*9450*/  SYNCS.PHASECHK.TRANS64.TRYWAIT P0, [R0+URZ], R3 ;  /* 0x00000003000075a7 */ /* 0x0022a400080011ff */
[----:B--2---:R-:W-:Y:S05]  /*9460*/  @!P0 NANOSLEEP.SYNCS 0x989680 ;  /* 0x009896800000895d */ /* 0x004fea0003900000 */
[----:B------:R-:W2:Y:S02]  /*9470*/  @!P0 SYNCS.PHASECHK.TRANS64 P0, [R0+URZ], R3 ;  /* 0x00000003000085a7 */ /* 0x000ea400080010ff */
[----:B--2---:R-:W-:Y:S05]  /*9480*/  @!P0 BRA `(.L_x_183) ;  /* 0xfffffffc00f08947 */ /* 0x004fea000383ffff */
[----:B------:R-:W-:Y:S05]  /*9490*/  BRA `(.L_x_184) ;  /* 0xffffffa000247947 */ /* 0x000fea000383ffff */
.L_x_63:
[----:B------:R-:W-:-:S07]  /*94a0*/  MOV R0, UR5 ;  /* 0x0000000500007c02 */ /* 0x000fce0008000f00 */
.L_x_185:
[----:B-1----:R1:W2:Y:S02]  /*94b0*/  SYNCS.PHASECHK.TRANS64.TRYWAIT P0, [R0+URZ], R3 ;  /* 0x00000003000075a7 */ /* 0x0022a400080011ff */
[----:B--2---:R-:W-:Y:S05]  /*94c0*/  @!P0 NANOSLEEP.SYNCS 0x989680 ;  /* 0x009896800000895d */ /* 0x004fea0003900000 */
[----:B------:R-:W2:Y:S02]  /*94d0*/  @!P0 SYNCS.PHASECHK.TRANS64 P0, [R0+URZ], R3 ;  /* 0x00000003000085a7 */ /* 0x000ea400080010ff */
[----:B--2---:R-:W-:Y:S05]  /*94e0*/  @!P0 BRA `(.L_x_185) ;  /* 0xfffffffc00f08947 */ /* 0x004fea000383ffff */
[----:B------:R-:W-:Y:S05]  /*94f0*/  BRA `(.L_x_186) ;  /* 0xffffffa000307947 */ /* 0x000fea000383ffff */
.L_x_64:
[----:B------:R-:W-:-:S07]  /*9500*/  MOV R0, UR5 ;  /* 0x0000000500007c02 */ /* 0x000fce0008000f00 */
.L_x_187:
[----:B-1----:R1:W2:Y:S02]  /*9510*/  SYNCS.PHASECHK.TRANS64.TRYWAIT P0, [R0+URZ], R3 ;  /* 0x00000003000075a7 */ /* 0x0022a400080011ff */
[----:B--2---:R-:W-:Y:S05]  /*9520*/  @!P0 NANOSLEEP.SYNCS 0x989680 ;  /* 0x009896800000895d */ /* 0x004fea0003900000 */
[----:B------:R-:W2:Y:S02]  /*9530*/  @!P0 SYNCS.PHASECHK.TRANS64 P0, [R0+URZ], R3 ;  /* 0x00000003000085a7 */ /* 0x000ea400080010ff */
[----:B--2---:R-:W-:Y:S05]  /*9540*/  @!P0 BRA `(.L_x_187) ;  /* 0xfffffffc00f08947 */ /* 0x004fea000383ffff */
[----:B------:R-:W-:Y:S05]  /*9550*/  BRA `(.L_x_188) ;  /* 0xffffffa0003c7947 */ /* 0x000fea000383ffff */
.L_x_65:
[----:B------:R-:W-:-:S07]  /*9560*/  MOV R0, UR5 ;  /* 0x0000000500007c02 */ /* 0x000fce0008000f00 */
.L_x_189:
[----:B-1----:R1:W2:Y:S02]  /*9570*/  SYNCS.PHASECHK.TRANS64.TRYWAIT P0, [R0+URZ], R3 ;  /* 0x00000003000075a7 */ /* 0x0022a400080011ff */
[----:B--2---:R-:W-:Y:S05]  /*9580*/  @!P0 NANOSLEEP.SYNCS 0x989680 ;  /* 0x009896800000895d */ /* 0x004fea0003900000 */
[----:B------:R-:W2:Y:S02]  /*9590*/  @!P0 SYNCS.PHASECHK.TRANS64 P0, [R0+URZ], R3 ;  /* 0x00000003000085a7 */ /* 0x000ea400080010ff */
[----:B--2---:R-:W-:Y:S05]  /*95a0*/  @!P0 BRA `(.L_x_189) ;  /* 0xfffffffc00f08947 */ /* 0x004fea000383ffff */
[----:B------:R-:W-:Y:S05]  /*95b0*/  BRA `(.L_x_190) ;  /* 0xffffffa000487947 */ /* 0x000fea000383ffff */
.L_x_66:
[----:B------:R-:W-:-:S07]  /*95c0*/  MOV R0, UR5 ;  /* 0x0000000500007c02 */ /* 0x000fce0008000f00 */
.L_x_191:
[----:B-1----:R1:W2:Y:S02]  /*95d0*/  SYNCS.PHASECHK.TRANS64.TRYWAIT P0, [R0+URZ], R3 ;  /* 0x00000003000075a7 */ /* 0x0022a400080011ff */
[----:B--2---:R-:W-:Y:S05]  /*95e0*/  @!P0 NANOSLEEP.SYNCS 0x989680 ;  /* 0x009896800000895d */ /* 0x004fea0003900000 */
[----:B------:R-:W2:Y:S02]  /*95f0*/  @!P0 SYNCS.PHASECHK.TRANS64 P0, [R0+URZ], R3 ;  /* 0x00000003000085a7 */ /* 0x000ea400080010ff */
[----:B--2---:R-:W-:Y:S05]  /*9600*/  @!P0 BRA `(.L_x_191) ;  /* 0xfffffffc00f08947 */ /* 0x004fea000383ffff */
[----:B------:R-:W-:Y:S05]  /*9610*/  BRA `(.L_x_192) ;  /* 0xffffffa000547947 */ /* 0x000fea000383ffff */
.L_x_67:
[----:B------:R-:W-:-:S07]  /*9620*/  MOV R0, UR5 ;  /* 0x0000000500007c02 */ /* 0x000fce0008000f00 */
.L_x_193:
[----:B-1----:R1:W2:Y:S02]  /*9630*/  SYNCS.PHASECHK.TRANS64.TRYWAIT P0, [R0+URZ], R3 ;  /* 0x00000003000075a7 */ /* 0x0022a400080011ff */
[----:B--2---:R-:W-:Y:S05]  /*9640*/  @!P0 NANOSLEEP.SYNCS 0x989680 ;  /* 0x009896800000895d */ /* 0x004fea0003900000 */
[----:B------:R-:W2:Y:S02]  /*9650*/  @!P0 SYNCS.PHASECHK.TRANS64 P0, [R0+URZ], R3 ;  /* 0x00000003000085a7 */ /* 0x000ea400080010ff */
[----:B--2---:R-:W-:Y:S05]  /*9660*/  @!P0 BRA `(.L_x_193) ;  /* 0xfffffffc00f08947 */ /* 0x004fea000383ffff */
[----:B------:R-:W-:Y:S05]  /*9670*/  BRA `(.L_x_194) ;  /* 0xffffffa000607947 */ /* 0x000fea000383ffff */
.L_x_68:
[----:B------:R-:W-:-:S07]  /*9680*/  MOV R0, UR5 ;  /* 0x0000000500007c02 */ /* 0x000fce0008000f00 */
.L_x_195:
[----:B-1----:R1:W2:Y:S02]  /*9690*/  SYNCS.PHASECHK.TRANS64.TRYWAIT P0, [R0+URZ], R3 ;  /* 0x00000003000075a7 */ /* 0x0022a400080011ff */
[----:B--2---:R-:W-:Y:S05]  /*96a0*/  @!P0 NANOSLEEP.SYNCS 0x989680 ;  /* 0x009896800000895d */ /* 0x004fea0003900000 */
[----:B------:R-:W2:Y:S02]  /*96b0*/  @!P0 SYNCS.PHASECHK.TRANS64 P0, [R0+URZ], R3 ;  /* 0x00000003000085a7 */ /* 0x000ea400080010ff */
[----:B--2---:R-:W-:Y:S05]  /*96c0*/  @!P0 BRA `(.L_x_195) ;  /* 0xfffffffc00f08947 */ /* 0x004fea000383ffff */
[----:B------:R-:W-:Y:S05]  /*96d0*/  BRA `(.L_x_196) ;  /* 0xffffffa0006c7947 */ /* 0x000fea000383ffff */
.L_x_69:
[----:B------:R-:W-:-:S07]  /*96e0*/  MOV R0, UR5 ;  /* 0x0000000500007c02 */ /* 0x000fce0008000f00 */
.L_x_197:
[----:B-1----:R1:W2:Y:S02]  /*96f0*/  SYNCS.PHASECHK.TRANS64.TRYWAIT P0, [R0+URZ], R3 ;  /* 0x00000003000075a7 */ /* 0x0022a400080011ff */
[----:B--2---:R-:W-:Y:S05]  /*9700*/  @!P0 NANOSLEEP.SYNCS 0x989680 ;  /* 0x009896800000895d */ /* 0x004fea0003900000 */
[----:B------:R-:W2:Y:S02]  /*9710*/  @!P0 SYNCS.PHASECHK.TRANS64 P0, [R0+URZ], R3 ;  /* 0x00000003000085a7 */ /* 0x000ea400080010ff */
[----:B--2---:R-:W-:Y:S05]  /*9720*/  @!P0 BRA `(.L_x_197) ;  /* 0xfffffffc00f08947 */ /* 0x004fea000383ffff */
[----:B------:R-:W-:Y:S05]  /*9730*/  BRA `(.L_x_198) ;  /* 0xffffffa000787947 */ /* 0x000fea000383ffff */
.L_x_70:
[----:B------:R-:W-:-:S07]  /*9740*/  MOV R0, UR5 ;  /* 0x0000000500007c02 */ /* 0x000fce0008000f00 */
.L_x_199:
[----:B-1----:R1:W2:Y:S02]  /*9750*/  SYNCS.PHASECHK.TRANS64.TRYWAIT P0, [R0+URZ], R3 ;  /* 0x00000003000075a7 */ /* 0x0022a400080011ff */
[----:B--2---:R-:W-:Y:S05]  /*9760*/  @!P0 NANOSLEEP.SYNCS 0x989680 ;  /* 0x009896800000895d */ /* 0x004fea0003900000 */
[----:B------:R-:W2:Y:S02]  /*9770*/  @!P0 SYNCS.PHASECHK.TRANS64 P0, [R0+URZ], R3 ;  /* 0x00000003000085a7 */ /* 0x000ea400080010ff */
[----:B--2---:R-:W-:Y:S05]  /*9780*/  @!P0 BRA `(.L_x_199) ;  /* 0xfffffffc00f08947 */ /* 0x004fea000383ffff */
[----:B------:R-:W-:Y:S05]  /*9790*/  BRA `(.L_x_200) ;  /* 0xffffffa000847947 */ /* 0x000fea000383ffff */
.L_x_71:
[----:B------:R-:W-:-:S07]  /*97a0*/  MOV R0, UR5 ;  /* 0x0000000500007c02 */ /* 0x000fce0008000f00 */
.L_x_201:
[----:B-1----:R1:W2:Y:S02]  /*97b0*/  SYNCS.PHASECHK.TRANS64.TRYWAIT P0, [R0+URZ], R3 ;  /* 0x00000003000075a7 */ /* 0x0022a400080011ff */
[----:B--2---:R-:W-:Y:S05]  /*97c0*/  @!P0 NANOSLEEP.SYNCS 0x989680 ;  /* 0x009896800000895d */ /* 0x004fea0003900000 */
[----:B------:R-:W2:Y:S02]  /*97d0*/  @!P0 SYNCS.PHASECHK.TRANS64 P0, [R0+URZ], R3 ;  /* 0x00000003000085a7 */ /* 0x000ea400080010ff */
[----:B--2---:R-:W-:Y:S05]  /*97e0*/  @!P0 BRA `(.L_x_201) ;  /* 0xfffffffc00f08947 */ /* 0x004fea000383ffff */
[----:B------:R-:W-:Y:S05]  /*97f0*/  BRA `(.L_x_202) ;  /* 0xffffffa000907947 */ /* 0x000fea000383ffff */
.L_x_72:
[----:B------:R-:W-:-:S07]  /*9800*/  MOV R0, UR5 ;  /* 0x0000000500007c02 */ /* 0x000fce0008000f00 */
.L_x_203:
[----:B-1----:R1:W2:Y:S02]  /*9810*/  SYNCS.PHASECHK.TRANS64.TRYWAIT P0, [R0+URZ], R3 ;  /* 0x00000003000075a7 */ /* 0x0022a400080011ff */
[----:B--2---:R-:W-:Y:S05]  /*9820*/  @!P0 NANOSLEEP.SYNCS 0x989680 ;  /* 0x009896800000895d */ /* 0x004fea0003900000 */
[----:B------:R-:W2:Y:S02]  /*9830*/  @!P0 SYNCS.PHASECHK.TRANS64 P0, [R0+URZ], R3 ;  /* 0x00000003000085a7 */ /* 0x000ea400080010ff */
[----:B--2---:R-:W-:Y:S05]  /*9840*/  @!P0 BRA `(.L_x_203) ;  /* 0xfffffffc00f08947 */ /* 0x004fea000383ffff */
[----:B------:R-:W-:Y:S05]  /*9850*/  BRA `(.L_x_204) ;  /* 0xffffffa0009c7947 */ /* 0x000fea000383ffff */
.L_x_73:
[----:B------:R-:W-:-:S07]  /*9860*/  MOV R0, UR5 ;  /* 0x0000000500007c02 */ /* 0x000fce0008000f00 */
.L_x_205:
[----:B-1----:R1:W2:Y:S02]  /*9870*/  SYNCS.PHASECHK.TRANS64.TRYWAIT P0, [R0+URZ], R3 ;  /* 0x00000003000075a7 */ /* 0x0022a400080011ff */
[----:B--2---:R-:W-:Y:S05]  /*9880*/  @!P0 NANOSLEEP.SYNCS 0x989680 ;  /* 0x009896800000895d */ /* 0x004fea0003900000 */
[----:B------:R-:W2:Y:S02]  /*9890*/  @!P0 SYNCS.PHASECHK.TRANS64 P0, [R0+URZ], R3 ;  /* 0x00000003000085a7 */ /* 0x000ea400080010ff */
[----:B--2---:R-:W-:Y:S05]  /*98a0*/  @!P0 BRA `(.L_x_205) ;  /* 0xfffffffc00f08947 */ /* 0x004fea000383ffff */
[----:B------:R-:W-:Y:S05]  /*98b0*/  BRA `(.L_x_206) ;  /* 0xffffffa000a87947 */ /* 0x000fea000383ffff */
.L_x_74:
[----:B------:R-:W-:-:S07]  /*98c0*/  MOV R0, UR5 ;  /* 0x0000000500007c02 */ /* 0x000fce0008000f00 */
.L_x_207:
[----:B-1----:R1:W2:Y:S02]  /*98d0*/  SYNCS.PHASECHK.TRANS64.TRYWAIT P0, [R0+URZ], R3 ;  /* 0x00000003000075a7 */ /* 0x0022a400080011ff */
[----:B--2---:R-:W-:Y:S05]  /*98e0*/  @!P0 NANOSLEEP.SYNCS 0x989680 ;  /* 0x009896800000895d */ /* 0x004fea0003900000 */
[----:B------:R-:W2:Y:S02]  /*98f0*/  @!P0 SYNCS.PHASECHK.TRANS64 P0, [R0+URZ], R3 ;  /* 0x00000003000085a7 */ /* 0x000ea400080010ff */
[----:B--2---:R-:W-:Y:S05]  /*9900*/  @!P0 BRA `(.L_x_207) ;  /* 0xfffffffc00f08947 */ /* 0x004fea000383ffff */
[----:B------:R-:W-:Y:S05]  /*9910*/  BRA `(.L_x_208) ;  /* 0xffffffa000b47947 */ /* 0x000fea000383ffff */
.L_x_75:
[----:B------:R-:W-:-:S07]  /*9920*/  MOV R0, UR5 ;  /* 0x0000000500007c02 */ /* 0x000fce0008000f00 */
.L_x_209:
[----:B-1----:R1:W2:Y:S02]  /*9930*/  SYNCS.PHASECHK.TRANS64.TRYWAIT P0, [R0+URZ], R3 ;  /* 0x00000003000075a7 */ /* 0x0022a400080011ff */
[----:B--2---:R-:W-:Y:S05]  /*9940*/  @!P0 NANOSLEEP.SYNCS 0x989680 ;  /* 0x009896800000895d */ /* 0x004fea0003900000 */
[----:B------:R-:W2:Y:S02]  /*9950*/  @!P0 SYNCS.PHASECHK.TRANS64 P0, [R0+URZ], R3 ;  /* 0x00000003000085a7 */ /* 0x000ea400080010ff */
[----:B--2---:R-:W-:Y:S05]  /*9960*/  @!P0 BRA `(.L_x_209) ;  /* 0xfffffffc00f08947 */ /* 0x004fea000383ffff */
[----:B------:R-:W-:Y:S05]  /*9970*/  BRA `(.L_x_210) ;  /* 0xffffffa000c07947 */ /* 0x000fea000383ffff */
.L_x_76:
[----:B------:R-:W-:-:S07]  /*9980*/  MOV R0, UR5 ;  /* 0x0000000500007c02 */ /* 0x000fce0008000f00 */
.L_x_211:
[----:B-1----:R1:W2:Y:S02]  /*9990*/  SYNCS.PHASECHK.TRANS64.TRYWAIT P0, [R0+URZ], R3 ;  /* 0x00000003000075a7 */ /* 0x0022a400080011ff */
[----:B--2---:R-:W-:Y:S05]  /*99a0*/  @!P0 NANOSLEEP.SYNCS 0x989680 ;  /* 0x009896800000895d */ /* 0x004fea0003900000 */
[----:B------:R-:W2:Y:S02]  /*99b0*/  @!P0 SYNCS.PHASECHK.TRANS64 P0, [R0+URZ], R3 ;  /* 0x00000003000085a7 */ /* 0x000ea400080010ff */
[----:B--2---:R-:W-:Y:S05]  /*99c0*/  @!P0 BRA `(.L_x_211) ;  /* 0xfffffffc00f08947 */ /* 0x004fea000383ffff */
[----:B------:R-:W-:Y:S05]  /*99d0*/  BRA `(.L_x_212) ;  /* 0xffffffa000cc7947 */ /* 0x000fea000383ffff */
.L_x_79:
[----:B-1----:R1:W2:Y:S02]  /*99e0*/  SYNCS.PHASECHK.TRANS64.TRYWAIT P0, [R2+URZ+0x2b0], R4 ;  /* 0x0002b004020075a7 */ /* 0x0022a400080011ff */
[----:B--2---:R-:W-:Y:S05]  /*99f0*/  @!P0 NANOSLEEP.SYNCS 0x989680 ;  /* 0x009896800000895d */ /* 0x004fea0003900000 */
[----:B------:R-:W2:Y:S02]  /*9a00*/  @!P0 SYNCS.PHASECHK.TRANS64 P0, [R2+URZ+0x2b0], R4 ;  /* 0x0002b004020085a7 */ /* 0x000ea400080010ff */
[----:B--2---:R-:W-:Y:S05]  /*9a10*/  @!P0 BRA `(.L_x_79) ;  /* 0xfffffffc00f08947 */ /* 0x004fea000383ffff */
[----:B------:R-:W-:Y:S05]  /*9a20*/  BRA `(.L_x_213) ;  /* 0xffffffa400287947 */ /* 0x000fea000383ffff */
.L_x_80:
[----:B------:R-:W-:-:S07]  /*9a30*/  MOV R2, UR4 ;  /* 0x0000000400027c02 */ /* 0x000fce0008000f00 */
.L_x_214:
[----:B-1----:R1:W2:Y:S02]  /*9a40*/  SYNCS.PHASECHK.TRANS64.TRYWAIT P0, [R2+URZ+0x260], R5 ;  /* 0x00026005020075a7 */ /* 0x0022a400080011ff */
[----:B--2---:R-:W-:Y:S05]  /*9a50*/  @!P0 NANOSLEEP.SYNCS 0x989680 ;  /* 0x009896800000895d */ /* 0x004fea0003900000 */
[----:B------:R-:W2:Y:S02]  /*9a60*/  @!P0 SYNCS.PHASECHK.TRANS64 P0, [R2+URZ+0x260], R5 ;  /* 0x00026005020085a7 */ /* 0x000ea400080010ff */
[----:B--2---:R-:W-:Y:S05]  /*9a70*/  @!P0 BRA `(.L_x_214) ;  /* 0xfffffffc00f08947 */ /* 0x004fea000383ffff */
[----:B------:R-:W-:Y:S05]  /*9a80*/  BRA `(.L_x_215) ;  /* 0xffffffa400387947 */ /* 0x000fea000383ffff */
.L_x_81:
[----:B-1----:R1:W2:Y:S02]  /*9a90*/  SYNCS.PHASECHK.TRANS64.TRYWAIT P1, [R2+URZ+0x250], R4 ;  /* 0x00025004020075a7 */ /* 0x0022a400080211ff */
[----:B--2---:R-:W-:Y:S05]  /*9aa0*/  @!P1 NANOSLEEP.SYNCS 0x989680 ;  /* 0x009896800000995d */ /* 0x004fea0003900000 */
[----:B------:R-:W2:Y:S02]  /*9ab0*/  @!P1 SYNCS.PHASECHK.TRANS64 P1, [R2+URZ+0x250], R4 ;  /* 0x00025004020095a7 */ /* 0x000ea400080210ff */
[----:B--2---:R-:W-:Y:S05]  /*9ac0*/  @!P1 BRA `(.L_x_81) ;  /* 0xfffffffc00f09947 */ /* 0x004fea000383ffff */
[----:B------:R-:W-:Y:S05]  /*9ad0*/  BRA `(.L_x_216) ;  /* 0xffffffa400687947 */ /* 0x000fea000383ffff */
.L_x_84:
[----:B------:R-:W-:-:S07]  /*9ae0*/  MOV R0, UR4 ;  /* 0x0000000400007c02 */ /* 0x000fce0008000f00 */
.L_x_217:
[----:B-1----:R1:W2:Y:S02]  /*9af0*/  SYNCS.PHASECHK.TRANS64.TRYWAIT P0, [R0+URZ+0x260], R2 ;  /* 0x00026002000075a7 */ /* 0x0022a400080011ff */
[----:B--2---:R-:W-:Y:S05]  /*9b00*/  @!P0 NANOSLEEP.SYNCS 0x989680 ;  /* 0x009896800000895d */ /* 0x004fea0003900000 */
[----:B------:R-:W2:Y:S02]  /*9b10*/  @!P0 SYNCS.PHASECHK.TRANS64 P0, [R0+URZ+0x260], R2 ;  /* 0x00026002000085a7 */ /* 0x000ea400080010ff */
[----:B--2---:R-:W-:Y:S05]  /*9b20*/  @!P0 BRA `(.L_x_217) ;  /* 0xfffffffc00f08947 */ /* 0x004fea000383ffff */
[----:B------:R-:W-:Y:S05]  /*9b30*/  BRA `(.L_x_83) ;  /* 0xffffffa400bc7947 */ /* 0x000fea000383ffff */
.L_x_91:
[----:B-1----:R1:W2:Y:S02]  /*9b40*/  SYNCS.PHASECHK.TRANS64.TRYWAIT P1, [R0+URZ+0x250], R2 ;  /* 0x00025002000075a7 */ /* 0x0022a400080211ff */
[----:B--2---:R-:W-:Y:S05]  /*9b50*/  @!P1 NANOSLEEP.SYNCS 0x989680 ;  /* 0x009896800000995d */ /* 0x004fea0003900000 */
[----:B------:R-:W2:Y:S02]  /*9b60*/  @!P1 SYNCS.PHASECHK.TRANS64 P1, [R0+URZ+0x250], R2 ;  /* 0x00025002000095a7 */ /* 0x000ea400080210ff */
[----:B--2---:R-:W-:Y:S05]  /*9b70*/  @!P1 BRA `(.L_x_91) ;  /* 0xfffffffc00f09947 */ /* 0x004fea000383ffff */
[----:B------:R-:W-:Y:S05]  /*9b80*/  BRA `(.L_x_218) ;  /* 0xffffffac00187947 */ /* 0x000fea000383ffff */
.L_x_92:
[----:B------:R-:W-:-:S07]  /*9b90*/  MOV R2, UR19 ;  /* 0x0000001300027c02 */ /* 0x000fce0008000f00 */
.L_x_219:
[----:B-1----:R1:W2:Y:S02]  /*9ba0*/  SYNCS.PHASECHK.TRANS64.TRYWAIT P0, [R2+URZ+0x290], R0 ;  /* 0x00029000020075a7 */ /* 0x0022a400080011ff */
[----:B--2---:R-:W-:Y:S05]  /*9bb0*/  @!P0 NANOSLEEP.SYNCS 0x989680 ;  /* 0x009896800000895d */ /* 0x004fea0003900000 */
[----:B------:R-:W2:Y:S02]  /*9bc0*/  @!P0 SYNCS.PHASECHK.TRANS64 P0, [R2+URZ+0x290], R0 ;  /* 0x00029000020085a7 */ /* 0x000ea400080010ff */
[----:B--2---:R-:W-:Y:S05]  /*9bd0*/  @!P0 BRA `(.L_x_219) ;  /* 0xfffffffc00f08947 */ /* 0x004fea000383ffff */
[----:B------:R-:W-:Y:S05]  /*9be0*/  BRA `(.L_x_220) ;  /* 0xffffffac004c7947 */ /* 0x000fea000383ffff */
.L_x_95:
[----:B------:R-:W-:Y:S07]  /*9bf0*/  MOV R0, UR6 ;  /* 0x0000000600007c02 */ /* 0x000fee0008000f00 */
.L_x_221:
[----:B-1----:R1:W2:Y:S02]  /*9c00*/  SYNCS.PHASECHK.TRANS64.TRYWAIT P0, [R0+URZ], R2 ;  /* 0x00000002000075a7 */ /* 0x0022a400080011ff */
[----:B--2---:R-:W-:Y:S05]  /*9c10*/  @!P0 NANOSLEEP.SYNCS 0x989680 ;  /* 0x009896800000895d */ /* 0x004fea0003900000 */
[----:B------:R-:W2:Y:S02]  /*9c20*/  @!P0 SYNCS.PHASECHK.TRANS64 P0, [R0+URZ], R2 ;  /* 0x00000002000085a7 */ /* 0x000ea400080010ff */
[----:B--2---:R-:W-:Y:S05]  /*9c30*/  @!P0 BRA `(.L_x_221) ;  /* 0xfffffffc00f08947 */ /* 0x004fea000383ffff */
[----:B------:R-:W-:Y:S05]  /*9c40*/  BRA `(.L_x_94) ;  /* 0xffffffac00847947 */ /* 0x000fea000383ffff */
.L_x_98:
[----:B------:R-:W-:-:S07]  /*9c50*/  MOV R0, UR4 ;  /* 0x0000000400007c02 */ /* 0x000fce0008000f00 */
.L_x_222:
[----:B--2---:R2:W4:Y:S02]  /*9c60*/  SYNCS.PHASECHK.TRANS64.TRYWAIT P0, [R0+URZ], R2 ;  /* 0x00000002000075a7 */ /* 0x00452400080011ff */
[----:B----4-:R-:W-:Y:S05]  /*9c70*/  @!P0 NANOSLEEP.SYNCS 0x989680 ;  /* 0x009896800000895d */ /* 0x010fea0003900000 */
[----:B------:R-:W4:Y:S02]  /*9c80*/  @!P0 SYNCS.PHASECHK.TRANS64 P0, [R0+URZ], R2 ;  /* 0x00000002000085a7 */ /* 0x000f2400080010ff */
[----:B----4-:R-:W-:Y:S05]  /*9c90*/  @!P0 BRA `(.L_x_222) ;  /* 0xfffffffc00f08947 */ /* 0x010fea000383ffff */
[----:B------:R-:W-:Y:S05]  /*9ca0*/  BRA `(.L_x_223) ;  /* 0xffffffb000247947 */ /* 0x000fea000383ffff */
.L_x_99:
[----:B------:R-:W-:-:S07]  /*9cb0*/  MOV R0, UR5 ;  /* 0x0000000500007c02 */ /* 0x000fce0008000f00 */
.L_x_224:
[----:B-1----:R1:W2:Y:S02]  /*9cc0*/  SYNCS.PHASECHK.TRANS64.TRYWAIT P0, [R0+URZ], R3 ;  /* 0x00000003000075a7 */ /* 0x0022a400080011ff */
[----:B--2---:R-:W-:Y:S05]  /*9cd0*/  @!P0 NANOSLEEP.SYNCS 0x989680 ;  /* 0x009896800000895d */ /* 0x004fea0003900000 */
[----:B------:R-:W2:Y:S02]  /*9ce0*/  @!P0 SYNCS.PHASECHK.TRANS64 P0, [R0+URZ], R3 ;  /* 0x00000003000085a7 */ /* 0x000ea400080010ff */
[----:B--2---:R-:W-:Y:S05]  /*9cf0*/  @!P0 BRA `(.L_x_224) ;  /* 0xfffffffc00f08947 */ /* 0x004fea000383ffff */
[----:B------:R-:W-:Y:S05]  /*9d00*/  BRA `(.L_x_225) ;  /* 0xffffffb000307947 */ /* 0x000fea000383ffff */
.L_x_100:
[----:B------:R-:W-:-:S07]  /*9d10*/  MOV R0, UR5 ;  /* 0x0000000500007c02 */ /* 0x000fce0008000f00 */
.L_x_226:
[----:B-1----:R1:W2:Y:S02]  /*9d20*/  SYNCS.PHASECHK.TRANS64.TRYWAIT P0, [R0+URZ], R3 ;  /* 0x00000003000075a7 */ /* 0x0022a400080011ff */
[----:B--2---:R-:W-:Y:S05]  /*9d30*/  @!P0 NANOSLEEP.SYNCS 0x989680 ;  /* 0x009896800000895d */ /* 0x004fea0003900000 */
[----:B------:R-:W2:Y:S02]  /*9d40*/  @!P0 SYNCS.PHASECHK.TRANS64 P0, [R0+URZ], R3 ;  /* 0x00000003000085a7 */ /* 0x000ea400080010ff */
[----:B--2---:R-:W-:Y:S05]  /*9d50*/  @!P0 BRA `(.L_x_226) ;  /* 0xfffffffc00f08947 */ /* 0x004fea000383ffff */
[----:B------:R-:W-:Y:S05]  /*9d60*/  BRA `(.L_x_227) ;  /* 0xffffffb0003c7947 */ /* 0x000fea000383ffff */
.L_x_101:
[----:B-1----:R-:W-:-:S07]  /*9d70*/  MOV R0, UR4 ;  /* 0x0000000400007c02 */ /* 0x002fce0008000f00 */
.L_x_228:
[----:B-1----:R1:W2:Y:S02]  /*9d80*/  SYNCS.PHASECHK.TRANS64.TRYWAIT P0, [R0+URZ], R2 ;  /* 0x00000002000075a7 */ /* 0x0022a400080011ff */
[----:B--2---:R-:W-:Y:S05]  /*9d90*/  @!P0 NANOSLEEP.SYNCS 0x989680 ;  /* 0x009896800000895d */ /* 0x004fea0003900000 */
[----:B------:R-:W2:Y:S02]  /*9da0*/  @!P0 SYNCS.PHASECHK.TRANS64 P0, [R0+URZ], R2 ;  /* 0x00000002000085a7 */ /* 0x000ea400080010ff */
[----:B--2---:R-:W-:Y:S05]  /*9db0*/  @!P0 BRA `(.L_x_228) ;  /* 0xfffffffc00f08947 */ /* 0x004fea000383ffff */
[----:B------:R-:W-:Y:S05]  /*9dc0*/  BRA `(.L_x_229) ;  /* 0xffffffb000487947 */ /* 0x000fea000383ffff */
.L_x_106:
[----:B--2---:R2:W3:Y:S02]  /*9dd0*/  SYNCS.PHASECHK.TRANS64.TRYWAIT P0, [R12+URZ+0x250], R0 ;  /* 0x000250000c0075a7 */ /* 0x0044e400080011ff */
[----:B---3--:R-:W-:Y:S05]  /*9de0*/  @!P0 NANOSLEEP.SYNCS 0x989680 ;  /* 0x009896800000895d */ /* 0x008fea0003900000 */
[----:B------:R-:W3:Y:S02]  /*9df0*/  @!P0 SYNCS.PHASECHK.TRANS64 P0, [R12+URZ+0x250], R0 ;  /* 0x000250000c0085a7 */ /* 0x000ee400080010ff */
[----:B---3--:R-:W-:Y:S05]  /*9e00*/  @!P0 BRA `(.L_x_106) ;  /* 0xfffffffc00f08947 */ /* 0x008fea000383ffff */
[----:B------:R-:W-:Y:S05]  /*9e10*/  BRA `(.L_x_230) ;  /* 0xffffffb400607947 */ /* 0x000fea000383ffff */
.L_x_109:
[----:B-1----:R-:W-:Y:S07]  /*9e20*/  MOV R0, UR21 ;  /* 0x0000001500007c02 */ /* 0x002fee0008000f00 */
.L_x_231:
[----:B-1----:R1:W2:Y:S02]  /*9e30*/  SYNCS.PHASECHK.TRANS64.TRYWAIT P2, [R0+URZ+0x248], R6 ;  /* 0x00024806000075a7 */ /* 0x0022a400080411ff */
[----:B--2---:R-:W-:Y:S05]  /*9e40*/  @!P2 NANOSLEEP.SYNCS 0x989680 ;  /* 0x009896800000a95d */ /* 0x004fea0003900000 */
[----:B------:R-:W2:Y:S02]  /*9e50*/  @!P2 SYNCS.PHASECHK.TRANS64 P2, [R0+URZ+0x248], R6 ;  /* 0x000248060000a5a7 */ /* 0x000ea400080410ff */
[----:B--2---:R-:W-:Y:S05]  /*9e60*/  @!P2 BRA `(.L_x_231) ;  /* 0xfffffffc00f0a947 */ /* 0x004fea000383ffff */
[----:B------:R-:W-:Y:S05]  /*9e70*/  BRA `(.L_x_108) ;  /* 0xffffffb800c87947 */ /* 0x000fea000383ffff */
.L_x_112:
[----:B------:R-:W-:Y:S07]  /*9e80*/  MOV R0, UR21 ;  /* 0x0000001500007c02 */ /* 0x000fee0008000f00 */
.L_x_232:
[----:B-1----:R1:W2:Y:S02]  /*9e90*/  SYNCS.PHASECHK.TRANS64.TRYWAIT P0, [R0+URZ+0x230], R9 ;  /* 0x00023009000075a7 */ /* 0x0022a400080011ff */
[----:B--2---:R-:W-:Y:S05]  /*9ea0*/  @!P0 NANOSLEEP.SYNCS 0x989680 ;  /* 0x009896800000895d */ /* 0x004fea0003900000 */
[----:B------:R-:W2:Y:S02]  /*9eb0*/  @!P0 SYNCS.PHASECHK.TRANS64 P0, [R0+URZ+0x230], R9 ;  /* 0x00023009000085a7 */ /* 0x000ea400080010ff */
[----:B--2---:R-:W-:Y:S05]  /*9ec0*/  @!P0 BRA `(.L_x_232) ;  /* 0xfffffffc00f08947 */ /* 0x004fea000383ffff */
[----:B------:R-:W-:Y:S05]  /*9ed0*/  BRA `(.L_x_233) ;  /* 0xffffffbc00247947 */ /* 0x000fea000383ffff */
.L_x_113:
[----:B------:R-:W-:Y:S07]  /*9ee0*/  MOV R0, UR21 ;  /* 0x0000001500007c02 */ /* 0x000fee0008000f00 */
.L_x_234:
[----:B-1----:R1:W2:Y:S02]  /*9ef0*/  SYNCS.PHASECHK.TRANS64.TRYWAIT P0, [R0+URZ+0x238], R9 ;  /* 0x00023809000075a7 */ /* 0x0022a400080011ff */
[----:B--2---:R-:W-:Y:S05]  /*9f00*/  @!P0 NANOSLEEP.SYNCS 0x989680 ;  /* 0x009896800000895d */ /* 0x004fea0003900000 */
[----:B------:R-:W2:Y:S02]  /*9f10*/  @!P0 SYNCS.PHASECHK.TRANS64 P0, [R0+URZ+0x238], R9 ;  /* 0x00023809000085a7 */ /* 0x000ea400080010ff */
[----:B--2---:R-:W-:Y:S05]  /*9f20*/  @!P0 BRA `(.L_x_234) ;  /* 0xfffffffc00f08947 */ /* 0x004fea000383ffff */
[----:B------:R-:W-:Y:S05]  /*9f30*/  BRA `(.L_x_235) ;  /* 0xffffffbc00607947 */ /* 0x000fea000383ffff */
.L_x_115:
[----:B------:R-:W-:-:S07]  /*9f40*/  MOV R0, UR21 ;  /* 0x0000001500007c02 */ /* 0x000fce0008000f00 */
.L_x_236:
[----:B-1----:R1:W3:Y:S02]  /*9f50*/  SYNCS.PHASECHK.TRANS64.TRYWAIT P0, [R0+URZ+0x230], R2 ;  /* 0x00023002000075a7 */ /* 0x0022e400080011ff */
[----:B---3--:R-:W-:Y:S05]  /*9f60*/  @!P0 NANOSLEEP.SYNCS 0x989680 ;  /* 0x009896800000895d */ /* 0x008fea0003900000 */
[----:B------:R-:W3:Y:S02]  /*9f70*/  @!P0 SYNCS.PHASECHK.TRANS64 P0, [R0+URZ+0x230], R2 ;  /* 0x00023002000085a7 */ /* 0x000ee400080010ff */
[----:B---3--:R-:W-:Y:S05]  /*9f80*/  @!P0 BRA `(.L_x_236) ;  /* 0xfffffffc00f08947 */ /* 0x008fea000383ffff */
[----:B------:R-:W-:Y:S05]  /*9f90*/  BRA `(.L_x_237) ;  /* 0xffffffbc00d47947 */ /* 0x000fea000383ffff */
.L_x_117:
[----:B-1----:R1:W2:Y:S02]  /*9fa0*/  SYNCS.PHASECHK.TRANS64.TRYWAIT P0, [R3+URZ+0x250], R0 ;  /* 0x00025000030075a7 */ /* 0x0022a400080011ff */
[----:B--2---:R-:W-:Y:S05]  /*9fb0*/  @!P0 NANOSLEEP.SYNCS 0x989680 ;  /* 0x009896800000895d */ /* 0x004fea0003900000 */
[----:B------:R-:W2:Y:S02]  /*9fc0*/  @!P0 SYNCS.PHASECHK.TRANS64 P0, [R3+URZ+0x250], R0 ;  /* 0x00025000030085a7 */ /* 0x000ea400080010ff */
[----:B--2---:R-:W-:Y:S05]  /*9fd0*/  @!P0 BRA `(.L_x_117) ;  /* 0xfffffffc00f08947 */ /* 0x004fea000383ffff */
[----:B------:R-:W-:Y:S05]  /*9fe0*/  BRA `(.L_x_238) ;  /* 0xffffffc000947947 */ /* 0x000fea000383ffff */
.L_x_128:
[----:B-1----:R1:W2:Y:S02]  /*9ff0*/  SYNCS.PHASECHK.TRANS64.TRYWAIT P1, [R3+URZ+0x220], R0 ;  /* 0x00022000030075a7 */ /* 0x0022a400080211ff */
[----:B--2---:R-:W-:Y:S05]  /*a000*/  @!P1 NANOSLEEP.SYNCS 0x989680 ;  /* 0x009896800000995d */ /* 0x004fea0003900000 */
[----:B------:R-:W2:Y:S02]  /*a010*/  @!P1 SYNCS.PHASECHK.TRANS64 P1, [R3+URZ+0x220], R0 ;  /* 0x00022000030095a7 */ /* 0x000ea400080210ff */
[----:B--2---:R-:W-:Y:S05]  /*a020*/  @!P1 BRA `(.L_x_128) ;  /* 0xfffffffc00f09947 */ /* 0x004fea000383ffff */
[----:B------:R-:W-:Y:S05]  /*a030*/  BRA `(.L_x_127) ;  /* 0xffffffd000047947 */ /* 0x000fea000383ffff */
.L_x_130:
[----:B-1----:R1:W2:Y:S02]  /*a040*/  SYNCS.PHASECHK.TRANS64.TRYWAIT P0, [R43+URZ+0x270], R4 ;  /* 0x000270042b0075a7 */ /* 0x0022a400080011ff */
[----:B--2---:R-:W-:Y:S05]  /*a050*/  @!P0 NANOSLEEP.SYNCS 0x989680 ;  /* 0x009896800000895d */ /* 0x004fea0003900000 */
[----:B------:R-:W2:Y:S02]  /*a060*/  @!P0 SYNCS.PHASECHK.TRANS64 P0, [R43+URZ+0x270], R4 ;  /* 0x000270042b0085a7 */ /* 0x000ea400080010ff */
[----:B--2---:R-:W-:Y:S05]  /*a070*/  @!P0 BRA `(.L_x_130) ;  /* 0xfffffffc00f08947 */ /* 0x004fea000383ffff */
[----:B------:R-:W-:Y:S05]  /*a080*/  BRA `(.L_x_129) ;  /* 0xffffffd000587947 */ /* 0x000fea000383ffff */
.L_x_138:
[----:B--2---:R2:W3:Y:S02]  /*a090*/  SYNCS.PHASECHK.TRANS64.TRYWAIT P0, [R3+URZ+0x220], R0 ;  /* 0x00022000030075a7 */ /* 0x0044e400080011ff */
[----:B---3--:R-:W-:Y:S05]  /*a0a0*/  @!P0 NANOSLEEP.SYNCS 0x989680 ;  /* 0x009896800000895d */ /* 0x008fea0003900000 */
[----:B------:R-:W3:Y:S02]  /*a0b0*/  @!P0 SYNCS.PHASECHK.TRANS64 P0, [R3+URZ+0x220], R0 ;  /* 0x00022000030085a7 */ /* 0x000ee400080010ff */
[----:B---3--:R-:W-:Y:S05]  /*a0c0*/  @!P0 BRA `(.L_x_138) ;  /* 0xfffffffc00f08947 */ /* 0x008fea000383ffff */
[----:B------:R-:W-:Y:S05]  /*a0d0*/  BRA `(.L_x_137) ;  /* 0xffffffdc004c7947 */ /* 0x000fea000383ffff */
        .weak           $__internal_0_$__cuda_sm10x_tcgen05_guardrail_trap_col_being_dealloced_not_returned_by_alloc
        .type           $__internal_0_$__cuda_sm10x_tcgen05_guardrail_trap_col_being_dealloced_not_returned_by_alloc,@function
        .size           $__internal_0_$__cuda_sm10x_tcgen05_guardrail_trap_col_being_dealloced_not_returned_by_alloc,($__internal_1_$__cuda_sm10x_tcgen05_guardrail_trap_phase_invalid_during_alloc - $__internal_0_$__cuda_sm10x_tcgen05_guardrail_trap_col_being_dealloced_not_returned_by_alloc)
$__internal_0_$__cuda_sm10x_tcgen05_guardrail_trap_col_being_dealloced_not_returned_by_alloc:
[----:B------:R-:W-:Y:S05]  /*a0e0*/  BPT.TRAP 0x1 ;  /* 0x000000040000795c */ /* 0x000fea0000300000 */
[----:B------:R-:W-:-:S04]  /*a0f0*/  HFMA2 R3, -RZ, RZ, 0, 0 ;  /* 0x00000000ff037431 */ /* 0x000fc800000001ff */
[----:B------:R-:W-:Y:S05]  /*a100*/  RET.REL.NODEC R2 `(_ZN7cutlass13device_kernelINS_4gemm6kernel13GemmUniversalIN4cute5tupleIJiiiiEEENS1_10collective13CollectiveMmaINS1_35MainloopSm100TmaUmmaWarpSpecializedILi34ELi2ELi4ENS5_IJNS4_1CILi1EEENSA_ILi2EEESB_EEEEENS5_IJNSA_ILi64EEENSA_ILi128EEENSA_ILi32EEEEEEaNS5_IJlSB_lEEEaSJ_NS4_8TiledMMAINS4_8MMA_AtomIJNS4_15SM100_MMA_S8_SSIaaiLi64ELi128ELNS4_4UMMA5MajorE0ELSO_0ELNSN_8SaturateE0EEEEEENS4_6LayoutINS5_IJSB_SB_SB_EEENS5_IJNSA_ILi0EEESU_SU_EEEEENS5_IJNS4_10UnderscoreESX_SX_EEEEENS4_23SM90_TMA_LOAD_MULTICASTENS4_14ComposedLayoutINS4_7SwizzleILi1ELi4ELi3EEENS4_18smem_ptr_flag_bitsILi8EEENSS_INS5_IJNSA_ILi8EEESH_EEENS5_IJSH_SB_EEEEEEEvNS4_8identityENS4_13SM90_TMA_LOADES1A_vS1B_EENS_8epilogue10collective18CollectiveEpilogueINS1E_23Sm100TmaWarpSpecializedILi2ELi2ELi32ELb0ELb0EEEJSI_NS5_IJNSS_ISF_SB_EES1J_EEEaSJ_aSJ_NS1E_6fusion15FusionCallbacksIS1I_NS1L_17LinearCombinationIaiaiLNS_15FloatRoundStyleE2EEESI_S1K_JEEENS4_5SM1004TMEM4LOAD26SM100_TMEM_LOAD_16dp32b32xES1C_NS11_INS12_ILi2ELi4ELi3EEES15_NSS_INS5_IJS16_SF_EEENS5_IJSF_SB_EEEEEEENS4_39AutoVectorizingCopyWithAssumedAlignmentILi128EEENS4_14SM90_TMA_STOREES1Z_S21_S21_EEEvvEEEEvNT_6ParamsE) ;  /* 0xffffff5c02bc7950 */ /* 0x000fea0003c3ffff */
        .weak           $__internal_1_$__cuda_sm10x_tcgen05_guardrail_trap_phase_invalid_during_alloc
        .type           $__internal_1_$__cuda_sm10x_tcgen05_guardrail_trap_phase_invalid_during_alloc,@function
        .size           $__internal_1_$__cuda_sm10x_tcgen05_guardrail_trap_phase_invalid_during_alloc,($__internal_2_$__cuda_sm10x_tcgen05_guardrail_trap_unallocated_columns_being_dealloced - $__internal_1_$__cuda_sm10x_tcgen05_guardrail_trap_phase_invalid_during_alloc)
$__internal_1_$__cuda_sm10x_tcgen05_guardrail_trap_phase_invalid_during_alloc:
[----:B------:R-:W-:Y:S05]  /*a110*/  BPT.TRAP 0x1 ;  /* 0x000000040000795c */ /* 0x000fea0000300000 */
[----:B------:R-:W-:-:S04]  /*a120*/  MOV R5, 0x0 ;  /* 0x0000000000057802 */ /* 0x000fc80000000f00 */
[----:B------:R-:W-:Y:S05]  /*a130*/  RET.REL.NODEC R4 `(_ZN7cutlass13device_kernelINS_4gemm6kernel13GemmUniversalIN4cute5tupleIJiiiiEEENS1_10collective13CollectiveMmaINS1_35MainloopSm100TmaUmmaWarpSpecializedILi34ELi2ELi4ENS5_IJNS4_1CILi1EEENSA_ILi2EEESB_EEEEENS5_IJNSA_ILi64EEENSA_ILi128EEENSA_ILi32EEEEEEaNS5_IJlSB_lEEEaSJ_NS4_8TiledMMAINS4_8MMA_AtomIJNS4_15SM100_MMA_S8_SSIaaiLi64ELi128ELNS4_4UMMA5MajorE0ELSO_0ELNSN_8SaturateE0EEEEEENS4_6LayoutINS5_IJSB_SB_SB_EEENS5_IJNSA_ILi0EEESU_SU_EEEEENS5_IJNS4_10UnderscoreESX_SX_EEEEENS4_23SM90_TMA_LOAD_MULTICASTENS4_14ComposedLayoutINS4_7SwizzleILi1ELi4ELi3EEENS4_18smem_ptr_flag_bitsILi8EEENSS_INS5_IJNSA_ILi8EEESH_EEENS5_IJSH_SB_EEEEEEEvNS4_8identityENS4_13SM90_TMA_LOADES1A_vS1B_EENS_8epilogue10collective18CollectiveEpilogueINS1E_23Sm100TmaWarpSpecializedILi2ELi2ELi32ELb0ELb0EEEJSI_NS5_IJNSS_ISF_SB_EES1J_EEEaSJ_aSJ_NS1E_6fusion15FusionCallbacksIS1I_NS1L_17LinearCombinationIaiaiLNS_15FloatRoundStyleE2EEESI_S1K_JEEENS4_5SM1004TMEM4LOAD26SM100_TMEM_LOAD_16dp32b32xES1C_NS11_INS12_ILi2ELi4ELi3EEES15_NSS_INS5_IJS16_SF_EEENS5_IJSF_SB_EEEEEEENS4_39AutoVectorizingCopyWithAssumedAlignmentILi128EEENS4_14SM90_TMA_STOREES1Z_S21_S21_EEEvvEEEEvNT_6ParamsE) ;  /* 0xffffff5c04b07950 */ /* 0x000fea0003c3ffff */
        .weak           $__internal_2_$__cuda_sm10x_tcgen05_guardrail_trap_unallocated_columns_being_dealloced
        .type           $__internal_2_$__cuda_sm10x_tcgen05_guardrail_trap_unallocated_columns_being_dealloced,@function
        .size           $__internal_2_$__cuda_sm10x_tcgen05_guardrail_trap_unallocated_columns_being_dealloced,(.L_x_240 - $__internal_2_$__cuda_sm10x_tcgen05_guardrail_trap_unallocated_columns_being_dealloced)
$__internal_2_$__cuda_sm10x_tcgen05_guardrail_trap_unallocated_columns_being_dealloced:
[----:B------:R-:W-:Y:S05]  /*a140*/  BPT.TRAP 0x1 ;  /* 0x000000040000795c */ /* 0x000fea0000300000 */
[----:B------:R-:W-:-:S04]  /*a150*/  HFMA2 R3, -RZ, RZ, 0, 0 ;  /* 0x00000000ff037431 */ /* 0x000fc800000001ff */
[----:B------:R-:W-:Y:S05]  /*a160*/  RET.REL.NODEC R2 `(_ZN7cutlass13device_kernelINS_4gemm6kernel13GemmUniversalIN4cute5tupleIJiiiiEEENS1_10collective13CollectiveMmaINS1_35MainloopSm100TmaUmmaWarpSpecializedILi34ELi2ELi4ENS5_IJNS4_1CILi1EEENSA_ILi2EEESB_EEEEENS5_IJNSA_ILi64EEENSA_ILi128EEENSA_ILi32EEEEEEaNS5_IJlSB_lEEEaSJ_NS4_8TiledMMAINS4_8MMA_AtomIJNS4_15SM100_MMA_S8_SSIaaiLi64ELi128ELNS4_4UMMA5MajorE0ELSO_0ELNSN_8SaturateE0EEEEEENS4_6LayoutINS5_IJSB_SB_SB_EEENS5_IJNSA_ILi0EEESU_SU_EEEEENS5_IJNS4_10UnderscoreESX_SX_EEEEENS4_23SM90_TMA_LOAD_MULTICASTENS4_14ComposedLayoutINS4_7SwizzleILi1ELi4ELi3EEENS4_18smem_ptr_flag_bitsILi8EEENSS_INS5_IJNSA_ILi8EEESH_EEENS5_IJSH_SB_EEEEEEEvNS4_8identityENS4_13SM90_TMA_LOADES1A_vS1B_EENS_8epilogue10collective18CollectiveEpilogueINS1E_23Sm100TmaWarpSpecializedILi2ELi2ELi32ELb0ELb0EEEJSI_NS5_IJNSS_ISF_SB_EES1J_EEEaSJ_aSJ_NS1E_6fusion15FusionCallbacksIS1I_NS1L_17LinearCombinationIaiaiLNS_15FloatRoundStyleE2EEESI_S1K_JEEENS4_5SM1004TMEM4LOAD26SM100_TMEM_LOAD_16dp32b32xES1C_NS11_INS12_ILi2ELi4ELi3EEES15_NSS_INS5_IJS16_SF_EEENS5_IJSF_SB_EEEEEEENS4_39AutoVectorizingCopyWithAssumedAlignmentILi128EEENS4_14SM90_TMA_STOREES1Z_S21_S21_EEEvvEEEEvNT_6ParamsE) ;  /* 0xffffff5c02a47950 */ /* 0x000fea0003c3ffff */
.L_x_239:
[----:B------:R-:W-:-:S00]  /*a170*/  BRA `(.L_x_239) ;  /* 0xfffffffc00fc7947 */ /* 0x000fc0000383ffff */
[----:B------:R-:W-:-:S00]  /*a180*/  NOP ;  /* 0x0000000000007918 */ /* 0x000fc00000000000 */
[----:B------:R-:W-:-:S00]  /*a190*/  NOP ;  /* 0x0000000000007918 */ /* 0x000fc00000000000 */
[----:B------:R-:W-:-:S00]  /*a1a0*/  NOP ;  /* 0x0000000000007918 */ /* 0x000fc00000000000 */
[----:B------:R-:W-:-:S00]  /*a1b0*/  NOP ;  /* 0x0000000000007918 */ /* 0x000fc00000000000 */
[----:B------:R-:W-:-:S00]  /*a1c0*/  NOP ;  /* 0x0000000000007918 */ /* 0x000fc00000000000 */
[----:B------:R-:W-:-:S00]  /*a1d0*/  NOP ;  /* 0x0000000000007918 */ /* 0x000fc00000000000 */
[----:B------:R-:W-:-:S00]  /*a1e0*/  NOP ;  /* 0x0000000000007918 */ /* 0x000fc00000000000 */
[----:B------:R-:W-:-:S00]  /*a1f0*/  NOP ;  /* 0x0000000000007918 */ /* 0x000fc00000000000 */
.L_x_240:


//--------------------- .nv.global.init           --------------------------
	.section	.nv.global.init,"aw",@progbits
.nv.global.init:
	.type		$str$27,@object
	.size		$str$27,($str$28 - $str$27)
$str$27:
        /*0000*/ 	.byte	0x28, 0x61, 0x64, 0x64, 0x72, 0x65, 0x73, 0x73, 0x20, 0x26, 0x20, 0x6d, 0x61, 0x73, 0x6b, 0x29
        /*0010*/ 	.byte	0x20, 0x3d, 0x3d, 0x20, 0x30, 0x00
	.type		$str$28,@object
	.size		$str$28,($str$26 - $str$28)
$str$28:
        /*0016*/ 	.byte	0x2f, 0x74, 0x6d, 0x70, 0x2f, 0x63, 0x75, 0x74, 0x6c, 0x61, 0x73, 0x73, 0x5f, 0x73, 0x77, 0x65
        /*0026*/ 	.byte	0x65, 0x70, 0x5f, 0x73, 0x72, 0x63, 0x2f, 0x69, 0x6e, 0x63, 0x6c, 0x75, 0x64, 0x65, 0x2f, 0x63
        /*0036*/ 	.byte	0x75, 0x74, 0x65, 0x2f, 0x70, 0x6f, 0x69, 0x6e, 0x74, 0x65, 0x72, 0x5f, 0x66, 0x6c, 0x61, 0x67
        /*0046*/ 	.byte	0x67, 0x65, 0x64, 0x2e, 0x68, 0x70, 0x70, 0x00
	.type		$str$26,@object
	.size		$str$26,($str$25 - $str$26)
$str$26:
        /*004e*/ 	.byte	0x2f, 0x74, 0x6d, 0x70, 0x2f, 0x63, 0x75, 0x74, 0x6c, 0x61, 0x73, 0x73, 0x5f, 0x73, 0x77, 0x65
        /*005e*/ 	.byte	0x65, 0x70, 0x5f, 0x73, 0x72, 0x63, 0x2f, 0x69, 0x6e, 0x63, 0x6c, 0x75, 0x64, 0x65, 0x2f, 0x63
        /*006e*/ 	.byte	0x75, 0x74, 0x65, 0x2f, 0x61, 0x74, 0x6f, 0x6d, 0x2f, 0x63, 0x6f, 0x70, 0x79, 0x5f, 0x74, 0x72
        /*007e*/ 	.byte	0x61, 0x69, 0x74, 0x73, 0x5f, 0x73, 0x6d, 0x31, 0x30, 0x30, 0x2e, 0x68, 0x70, 0x70, 0x00
	.type		$str$25,@object
	.size		$str$25,(__unnamed_1 - $str$25)
$str$25:
        /*008d*/ 	.byte	0x28, 0x28, 0x75, 0x69, 0x6e, 0x74, 0x33, 0x32, 0x5f, 0x74, 0x28, 0x74, 0x68, 0x72, 0x65, 0x61
        /*009d*/ 	.byte	0x64, 0x49, 0x64, 0x78, 0x2e, 0x78, 0x29, 0x20, 0x2f, 0x20, 0x33, 0x32, 0x29, 0x20, 0x25, 0x20
        /*00ad*/ 	.byte	0x34, 0x29, 0x20, 0x3d, 0x3d, 0x20, 0x28, 0x28, 0x28, 0x74, 0x6d, 0x65, 0x6d, 0x5f, 0x61, 0x64
        /*00bd*/ 	.byte	0x64, 0x72, 0x20, 0x3e, 0x3e, 0x20, 0x31, 0x36, 0x29, 0x20, 0x2f, 0x20, 0x33, 0x32, 0x29, 0x20
        /*00cd*/ 	.byte	0x25, 0x20, 0x34, 0x29, 0x00
	.type		__unnamed_1,@object
	.size		__unnamed_1,(__unnamed_2 - __unnamed_1)
__unnamed_1:
        /*00d2*/ 	.byte	0x61, 0x75, 0x74, 0x6f, 0x20, 0x63, 0x75, 0x74, 0x65, 0x3a, 0x3a, 0x61, 0x73, 0x5f, 0x70, 0x6f
        /* <DEDUP_REMOVED lines=24> */
        /*0262*/ 	.byte	0x00
	.type		__unnamed_2,@object
	.size		__unnamed_2,(.L_2 - __unnamed_2)
__unnamed_2:
        /* <DEDUP_REMOVED lines=41> */
.L_2:


//--------------------- .nv.shared._ZN7cutlass13device_kernelINS_4gemm6kernel13GemmUniversalIN4cute5tupleIJiiiiEEENS1_10collective13CollectiveMmaINS1_35MainloopSm100TmaUmmaWarpSpecializedILi34ELi2ELi4ENS5_IJNS4_1CILi1EEENSA_ILi2EEESB_EEEEENS5_IJNSA_ILi64EEENSA_ILi128EEENSA_ILi32EEEEEEaNS5_IJlSB_lEEEaSJ_NS4_8TiledMMAINS4_8MMA_AtomIJNS4_15SM100_MMA_S8_SSIaaiLi64ELi128ELNS4_4UMMA5MajorE0ELSO_0ELNSN_8SaturateE0EEEEEENS4_6LayoutINS5_IJSB_SB_SB_EEENS5_IJNSA_ILi0EEESU_SU_EEEEENS5_IJNS4_10UnderscoreESX_SX_EEEEENS4_23SM90_TMA_LOAD_MULTICASTENS4_14ComposedLayoutINS4_7SwizzleILi1ELi4ELi3EEENS4_18smem_ptr_flag_bitsILi8EEENSS_INS5_IJNSA_ILi8EEESH_EEENS5_IJSH_SB_EEEEEEEvNS4_8identityENS4_13SM90_TMA_LOADES1A_vS1B_EENS_8epilogue10collective18CollectiveEpilogueINS1E_23Sm100TmaWarpSpecializedILi2ELi2ELi32ELb0ELb0EEEJSI_NS5_IJNSS_ISF_SB_EES1J_EEEaSJ_aSJ_NS1E_6fusion15FusionCallbacksIS1I_NS1L_17LinearCombinationIaiaiLNS_15FloatRoundStyleE2EEESI_S1K_JEEENS4_5SM1004TMEM4LOAD26SM100_TMEM_LOAD_16dp32b32xES1C_NS11_INS12_ILi2ELi4ELi3EEES15_NSS_INS5_IJS16_SF_EEENS5_IJSF_SB_EEEEEEENS4_39AutoVectorizingCopyWithAssumedAlignmentILi128EEENS4_14SM90_TMA_STOREES1Z_S21_S21_EEEvvEEEEvNT_6ParamsE --------------------------
	.section	.nv.shared._ZN7cutlass13device_kernelINS_4gemm6kernel13GemmUniversalIN4cute5tupleIJiiiiEEENS1_10collective13CollectiveMmaINS1_35MainloopSm100TmaUmmaWarpSpecializedILi34ELi2ELi4ENS5_IJNS4_1CILi1EEENSA_ILi2EEESB_EEEEENS5_IJNSA_ILi64EEENSA_ILi128EEENSA_ILi32EEEEEEaNS5_IJlSB_lEEEaSJ_NS4_8TiledMMAINS4_8MMA_AtomIJNS4_15SM100_MMA_S8_SSIaaiLi64ELi128ELNS4_4UMMA5MajorE0ELSO_0ELNSN_8SaturateE0EEEEEENS4_6LayoutINS5_IJSB_SB_SB_EEENS5_IJNSA_ILi0EEESU_SU_EEEEENS5_IJNS4_10UnderscoreESX_SX_EEEEENS4_23SM90_TMA_LOAD_MULTICASTENS4_14ComposedLayoutINS4_7SwizzleILi1ELi4ELi3EEENS4_18smem_ptr_flag_bitsILi8EEENSS_INS5_IJNSA_ILi8EEESH_EEENS5_IJSH_SB_EEEEEEEvNS4_8identityENS4_13SM90_TMA_LOADES1A_vS1B_EENS_8epilogue10collective18CollectiveEpilogueINS1E_23Sm100TmaWarpSpecializedILi2ELi2ELi32ELb0ELb0EEEJSI_NS5_IJNSS_ISF_SB_EES1J_EEEaSJ_aSJ_NS1E_6fusion15FusionCallbacksIS1I_NS1L_17LinearCombinationIaiaiLNS_15FloatRoundStyleE2EEESI_S1K_JEEENS4_5SM1004TMEM4LOAD26SM100_TMEM_LOAD_16dp32b32xES1C_NS11_INS12_ILi2ELi4ELi3EEES15_NSS_INS5_IJS16_SF_EEENS5_IJSF_SB_EEEEEEENS4_39AutoVectorizingCopyWithAssumedAlignmentILi128EEENS4_14SM90_TMA_STOREES1Z_S21_S21_EEEvvEEEEvNT_6ParamsE,"aw",@nobits
	.sectionflags	@""
	.align	16
	.zero		1024


//--------------------- .nv.shared.reserved.0     --------------------------
	.section	.nv.shared.reserved.0,"aw",@nobits
	.weak		__nv_reservedSMEM_offset_0_alias
	.size		__nv_reservedSMEM_offset_0_alias, 0, 64
	.other		__nv_reservedSMEM_offset_0_alias,@"STO_CUDA_RESERVED_SHARED STV_DEFAULT"
__nv_reservedSMEM_offset_0_alias:
	.zero		0
.nv.shared.reserved.0:
	.zero		64
	.weak		__nv_reservedSMEM_tcgen05_partition
	.type		__nv_reservedSMEM_tcgen05_partition,@object
	.size		__nv_reservedSMEM_tcgen05_partition,(.L_0 - __nv_reservedSMEM_tcgen05_partition)
__nv_reservedSMEM_tcgen05_partition:
	.zero		32
.L_0:


//--------------------- .nv.global                --------------------------
	.section	.nv.global,"aw",@nobits
.nv.global:
	.type		_ZN39_INTERNAL_53f89c5f_4_k_cu_e1d3ac1f_91924cute1_E,@object
	.size		_ZN39_INTERNAL_53f89c5f_4_k_cu_e1d3ac1f_91924cute1_E,(_ZN39_INTERNAL_53f89c5f_4_k_cu_e1d3ac1f_91924cuda3std3__45__cpo6cbeginE - _ZN39_INTERNAL_53f89c5f_4_k_cu_e1d3ac1f_91924cute1_E)
_ZN39_INTERNAL_53f89c5f_4_k_cu_e1d3ac1f_91924cute1_E:
	.zero		1
	.type		_ZN39_INTERNAL_53f89c5f_4_k_cu_e1d3ac1f_91924cuda3std3__45__cpo6cbeginE,@object
	.size		_ZN39_INTERNAL_53f89c5f_4_k_cu_e1d3ac1f_91924cuda3std3__45__cpo6cbeginE,(_ZN39_INTERNAL_53f89c5f_4_k_cu_e1d3ac1f_91924cuda3std3__48in_placeE - _ZN39_INTERNAL_53f89c5f_4_k_cu_e1d3ac1f_91924cuda3std3__45__cpo6cbeginE)
_ZN39_INTERNAL_53f89c5f_4_k_cu_e1d3ac1f_91924cuda3std3__45__cpo6cbeginE:
	.zero		1
	.type		_ZN39_INTERNAL_53f89c5f_4_k_cu_e1d3ac1f_91924cuda3std3__48in_placeE,@object
	.size		_ZN39_INTERNAL_53f89c5f_4_k_cu_e1d3ac1f_91924cuda3std3__48in_placeE,(_ZN39_INTERNAL_53f89c5f_4_k_cu_e1d3ac1f_91924cuda3std6ranges3__45__cpo9iter_moveE - _ZN39_INTERNAL_53f89c5f_4_k_cu_e1d3ac1f_91924cuda3std3__48in_placeE)
_ZN39_INTERNAL_53f89c5f_4_k_cu_e1d3ac1f_91924cuda3std3__48in_placeE:
	.zero		1
	.type		_ZN39_INTERNAL_53f89c5f_4_k_cu_e1d3ac1f_91924cuda3std6ranges3__45__cpo9iter_moveE,@object
	.size		_ZN39_INTERNAL_53f89c5f_4_k_cu_e1d3ac1f_91924cuda3std6ranges3__45__cpo9iter_moveE,(_ZN39_INTERNAL_53f89c5f_4_k_cu_e1d3ac1f_91924cuda3std3__45__cpo5beginE - _ZN39_INTERNAL_53f89c5f_4_k_cu_e1d3ac1f_91924cuda3std6ranges3__45__cpo9iter_moveE)
_ZN39_INTERNAL_53f89c5f_4_k_cu_e1d3ac1f_91924cuda3std6ranges3__45__cpo9iter_moveE:
	.zero		1
	.type		_ZN39_INTERNAL_53f89c5f_4_k_cu_e1d3ac1f_91924cuda3std3__45__cpo5beginE,@object
	.size		_ZN39_INTERNAL_53f89c5f_4_k_cu_e1d3ac1f_91924cuda3std3__45__cpo5beginE,(_ZN39_INTERNAL_53f89c5f_4_k_cu_e1d3ac1f_91924cuda3std3__441_GLOBAL__N__53f89c5f_4_k_cu_e1d3ac1f_91926ignoreE - _ZN39_INTERNAL_53f89c5f_4_k_cu_e1d3ac1f_91924cuda3std3__45__cpo5beginE)
_ZN39_INTERNAL_53f89c5f_4_k_cu_e1d3ac1f_91924cuda3std3__45__cpo5beginE:
	.zero		1
	.type		_ZN39_INTERNAL_53f89c5f_4_k_cu_e1d3ac1f_91924cuda3std3__441_GLOBAL__N__53f89c5f_4_k_cu_e1d3ac1f_91926ignoreE,@object
	.size		_ZN39_INTERNAL_53f89c5f_4_k_cu_e1d3ac1f_91924cuda3std3__441_GLOBAL__N__53f89c5f_4_k_cu_e1d3ac1f_91926ignoreE,(_ZN39_INTERNAL_53f89c5f_4_k_cu_e1d3ac1f_91924cute7productE - _ZN39_INTERNAL_53f89c5f_4_k_cu_e1d3ac1f_91924cuda3std3__441_GLOBAL__N__53f89c5f_4_k_cu_e1d3ac1f_91926ignoreE)
_ZN39_INTERNAL_53f89c5f_4_k_cu_e1d3ac1f_91924cuda3std3__441_GLOBAL__N__53f89c5f_4_k_cu_e1d3ac1f_91926ignoreE:
	.zero		1
	.type		_ZN39_INTERNAL_53f89c5f_4_k_cu_e1d3ac1f_91924cute7productE,@object
	.size		_ZN39_INTERNAL_53f89c5f_4_k_cu_e1d3ac1f_91924cute7productE,(_ZN39_INTERNAL_53f89c5f_4_k_cu_e1d3ac1f_91924cuda3std3__45__cpo3endE - _ZN39_INTERNAL_53f89c5f_4_k_cu_e1d3ac1f_91924cute7productE)
_ZN39_INTERNAL_53f89c5f_4_k_cu_e1d3ac1f_91924cute7productE:
	.zero		1
	.type		_ZN39_INTERNAL_53f89c5f_4_k_cu_e1d3ac1f_91924cuda3std3__45__cpo3endE,@object
	.size		_ZN39_INTERNAL_53f89c5f_4_k_cu_e1d3ac1f_91924cuda3std3__45__cpo3endE,(_ZN39_INTERNAL_53f89c5f_4_k_cu_e1d3ac1f_91924cuda3std3__419piecewise_constructE - _ZN39_INTERNAL_53f89c5f_4_k_cu_e1d3ac1f_91924cuda3std3__45__cpo3endE)
_ZN39_INTERNAL_53f89c5f_4_k_cu_e1d3ac1f_91924cuda3std3__45__cpo3endE:
	.zero		1
	.type		_ZN39_INTERNAL_53f89c5f_4_k_cu_e1d3ac1f_91924cuda3std3__419piecewise_constructE,@object
	.size		_ZN39_INTERNAL_53f89c5f_4_k_cu_e1d3ac1f_91924cuda3std3__419piecewise_constructE,(_ZN39_INTERNAL_53f89c5f_4_k_cu_e1d3ac1f_91924cuda3std3__45__cpo4cendE - _ZN39_INTERNAL_53f89c5f_4_k_cu_e1d3ac1f_91924cuda3std3__419piecewise_constructE)
_ZN39_INTERNAL_53f89c5f_4_k_cu_e1d3ac1f_91924cuda3std3__419piecewise_constructE:
	.zero		1
	.type		_ZN39_INTERNAL_53f89c5f_4_k_cu_e1d3ac1f_91924cuda3std3__45__cpo4cendE,@object
	.size		_ZN39_INTERNAL_53f89c5f_4_k_cu_e1d3ac1f_91924cuda3std3__45__cpo4cendE,(_ZN39_INTERNAL_53f89c5f_4_k_cu_e1d3ac1f_91924cuda3std6ranges3__45__cpo4swapE - _ZN39_INTERNAL_53f89c5f_4_k_cu_e1d3ac1f_91924cuda3std3__45__cpo4cendE)
_ZN39_INTERNAL_53f89c5f_4_k_cu_e1d3ac1f_91924cuda3std3__45__cpo4cendE:
	.zero		1
	.type		_ZN39_INTERNAL_53f89c5f_4_k_cu_e1d3ac1f_91924cuda3std6ranges3__45__cpo4swapE,@object
	.size		_ZN39_INTERNAL_53f89c5f_4_k_cu_e1d3ac1f_91924cuda3std6ranges3__45__cpo4swapE,(.L_10 - _ZN39_INTERNAL_53f89c5f_4_k_cu_e1d3ac1f_91924cuda3std6ranges3__45__cpo4swapE)
_ZN39_INTERNAL_53f89c5f_4_k_cu_e1d3ac1f_91924cuda3std6ranges3__45__cpo4swapE:
	.zero		1
.L_10:


//--------------------- .nv.constant0._ZN7cutlass13device_kernelINS_4gemm6kernel13GemmUniversalIN4cute5tupleIJiiiiEEENS1_10collective13CollectiveMmaINS1_35MainloopSm100TmaUmmaWarpSpecializedILi34ELi2ELi4ENS5_IJNS4_1CILi1EEENSA_ILi2EEESB_EEEEENS5_IJNSA_ILi64EEENSA_ILi128EEENSA_ILi32EEEEEEaNS5_IJlSB_lEEEaSJ_NS4_8TiledMMAINS4_8MMA_AtomIJNS4_15SM100_MMA_S8_SSIaaiLi64ELi128ELNS4_4UMMA5MajorE0ELSO_0ELNSN_8SaturateE0EEEEEENS4_6LayoutINS5_IJSB_SB_SB_EEENS5_IJNSA_ILi0EEESU_SU_EEEEENS5_IJNS4_10UnderscoreESX_SX_EEEEENS4_23SM90_TMA_LOAD_MULTICASTENS4_14ComposedLayoutINS4_7SwizzleILi1ELi4ELi3EEENS4_18smem_ptr_flag_bitsILi8EEENSS_INS5_IJNSA_ILi8EEESH_EEENS5_IJSH_SB_EEEEEEEvNS4_8identityENS4_13SM90_TMA_LOADES1A_vS1B_EENS_8epilogue10collective18CollectiveEpilogueINS1E_23Sm100TmaWarpSpecializedILi2ELi2ELi32ELb0ELb0EEEJSI_NS5_IJNSS_ISF_SB_EES1J_EEEaSJ_aSJ_NS1E_6fusion15FusionCallbacksIS1I_NS1L_17LinearCombinationIaiaiLNS_15FloatRoundStyleE2EEESI_S1K_JEEENS4_5SM1004TMEM4LOAD26SM100_TMEM_LOAD_16dp32b32xES1C_NS11_INS12_ILi2ELi4ELi3EEES15_NSS_INS5_IJS16_SF_EEENS5_IJSF_SB_EEEEEEENS4_39AutoVectorizingCopyWithAssumedAlignmentILi128EEENS4_14SM90_TMA_STOREES1Z_S21_S21_EEEvvEEEEvNT_6ParamsE --------------------------
	.section	.nv.constant0._ZN7cutlass13device_kernelINS_4gemm6kernel13GemmUniversalIN4cute5tupleIJiiiiEEENS1_10collective13CollectiveMmaINS1_35MainloopSm100TmaUmmaWarpSpecializedILi34ELi2ELi4ENS5_IJNS4_1CILi1EEENSA_ILi2EEESB_EEEEENS5_IJNSA_ILi64EEENSA_ILi128EEENSA_ILi32EEEEEEaNS5_IJlSB_lEEEaSJ_NS4_8TiledMMAINS4_8MMA_AtomIJNS4_15SM100_MMA_S8_SSIaaiLi64ELi128ELNS4_4UMMA5MajorE0ELSO_0ELNSN_8SaturateE0EEEEEENS4_6LayoutINS5_IJSB_SB_SB_EEENS5_IJNSA_ILi0EEESU_SU_EEEEENS5_IJNS4_10UnderscoreESX_SX_EEEEENS4_23SM90_TMA_LOAD_MULTICASTENS4_14ComposedLayoutINS4_7SwizzleILi1ELi4ELi3EEENS4_18smem_ptr_flag_bitsILi8EEENSS_INS5_IJNSA_ILi8EEESH_EEENS5_IJSH_SB_EEEEEEEvNS4_8identityENS4_13SM90_TMA_LOADES1A_vS1B_EENS_8epilogue10collective18CollectiveEpilogueINS1E_23Sm100TmaWarpSpecializedILi2ELi2ELi32ELb0ELb0EEEJSI_NS5_IJNSS_ISF_SB_EES1J_EEEaSJ_aSJ_NS1E_6fusion15FusionCallbacksIS1I_NS1L_17LinearCombinationIaiaiLNS_15FloatRoundStyleE2EEESI_S1K_JEEENS4_5SM1004TMEM4LOAD26SM100_TMEM_LOAD_16dp32b32xES1C_NS11_INS12_ILi2ELi4ELi3EEES15_NSS_INS5_IJS16_SF_EEENS5_IJSF_SB_EEEEEEENS4_39AutoVectorizingCopyWithAssumedAlignmentILi128EEENS4_14SM90_TMA_STOREES1Z_S21_S21_EEEvvEEEEvNT_6ParamsE,"a",@progbits
	.sectionflags	@""
	.align	4
.nv.constant0._ZN7cutlass13device_kernelINS_4gemm6kernel13GemmUniversalIN4cute5tupleIJiiiiEEENS1_10collective13CollectiveMmaINS1_35MainloopSm100TmaUmmaWarpSpecializedILi34ELi2ELi4ENS5_IJNS4_1CILi1EEENSA_ILi2EEESB_EEEEENS5_IJNSA_ILi64EEENSA_ILi128EEENSA_ILi32EEEEEEaNS5_IJlSB_lEEEaSJ_NS4_8TiledMMAINS4_8MMA_AtomIJNS4_15SM100_MMA_S8_SSIaaiLi64ELi128ELNS4_4UMMA5MajorE0ELSO_0ELNSN_8SaturateE0EEEEEENS4_6LayoutINS5_IJSB_SB_SB_EEENS5_IJNSA_ILi0EEESU_SU_EEEEENS5_IJNS4_10UnderscoreESX_SX_EEEEENS4_23SM90_TMA_LOAD_MULTICASTENS4_14ComposedLayoutINS4_7SwizzleILi1ELi4ELi3EEENS4_18smem_ptr_flag_bitsILi8EEENSS_INS5_IJNSA_ILi8EEESH_EEENS5_IJSH_SB_EEEEEEEvNS4_8identityENS4_13SM90_TMA_LOADES1A_vS1B_EENS_8epilogue10collective18CollectiveEpilogueINS1E_23Sm100TmaWarpSpecializedILi2ELi2ELi32ELb0ELb0EEEJSI_NS5_IJNSS_ISF_SB_EES1J_EEEaSJ_aSJ_NS1E_6fusion15FusionCallbacksIS1I_NS1L_17LinearCombinationIaiaiLNS_15FloatRoundStyleE2EEESI_S1K_JEEENS4_5SM1004TMEM4LOAD26SM100_TMEM_LOAD_16dp32b32xES1C_NS11_INS12_ILi2ELi4ELi3EEES15_NSS_INS5_IJS16_SF_EEENS5_IJSF_SB_EEEEEEENS4_39AutoVectorizingCopyWithAssumedAlignmentILi128EEENS4_14SM90_TMA_STOREES1Z_S21_S21_EEEvvEEEEvNT_6ParamsE:
	.zero		2944


//--------------------- SYMBOLS --------------------------

	.type		.nv.reservedSmem.offset0,@object
	.size		.nv.reservedSmem.offset0,0x4
	.type		.nv.reservedSmem.cap,@object
	.size		.nv.reservedSmem.cap,0x4
	.type		__assertfail,@function
